//
// Generated by NVIDIA NVVM Compiler
//
// Compiler Build ID: CL-36424714
// Cuda compilation tools, release 13.0, V13.0.88
// Based on NVVM 20.0.0
//

.version 9.0
.target sm_100
.address_size 64

	// .globl	_Z3fftPfS_
// _ZZ3fftPfS_E1S has been demoted
.global .align 4 .b8 __cudart_i2opi_f[24] = {65, 144, 67, 60, 153, 149, 98, 219, 192, 221, 52, 245, 209, 87, 39, 252, 41, 21, 68, 78, 110, 131, 249, 162};

.visible .entry _Z3fftPfS_(
	.param .u64 .ptr .align 1 _Z3fftPfS__param_0,
	.param .u64 .ptr .align 1 _Z3fftPfS__param_1
)
{
	.local .align 4 .b8 	__local_depot0[28];
	.reg .b64 	%SP;
	.reg .b64 	%SPL;
	.reg .pred 	%p<99>;
	.reg .b32 	%r<506>;
	.reg .b32 	%f<566>;
	.reg .b64 	%rd<266>;
	.reg .b64 	%fd<29>;
	// demoted variable
	.shared .align 4 .b8 _ZZ3fftPfS_E1S[512];
	mov.u64 	%SPL, __local_depot0;
	ld.param.u64 	%rd102, [_Z3fftPfS__param_0];
	add.u64 	%rd1, %SPL, 0;
	add.u64 	%rd2, %SPL, 0;
	mov.u32 	%r1, %tid.x;
	mov.u32 	%r194, %tid.y;
	shl.b32 	%r195, %r194, 7;
	shl.b32 	%r196, %r1, 4;
	add.s32 	%r2, %r195, %r196;
	cvta.to.global.u64 	%rd105, %rd102;
	mul.wide.u32 	%rd106, %r2, 4;
	add.s64 	%rd107, %rd105, %rd106;
	ld.global.f32 	%f85, [%rd107];
	shl.b32 	%r197, %r2, 2;
	mov.u32 	%r198, _ZZ3fftPfS_E1S;
	add.s32 	%r3, %r198, %r197;
	st.shared.f32 	[%r3], %f85;
	ld.global.f32 	%f86, [%rd107+4];
	st.shared.f32 	[%r3+4], %f86;
	ld.global.f32 	%f87, [%rd107+8];
	st.shared.f32 	[%r3+8], %f87;
	ld.global.f32 	%f88, [%rd107+12];
	st.shared.f32 	[%r3+12], %f88;
	ld.global.f32 	%f89, [%rd107+16];
	st.shared.f32 	[%r3+16], %f89;
	ld.global.f32 	%f90, [%rd107+20];
	st.shared.f32 	[%r3+20], %f90;
	ld.global.f32 	%f91, [%rd107+24];
	st.shared.f32 	[%r3+24], %f91;
	ld.global.f32 	%f92, [%rd107+28];
	st.shared.f32 	[%r3+28], %f92;
	ld.global.f32 	%f93, [%rd107+32];
	st.shared.f32 	[%r3+32], %f93;
	ld.global.f32 	%f94, [%rd107+36];
	st.shared.f32 	[%r3+36], %f94;
	ld.global.f32 	%f95, [%rd107+40];
	st.shared.f32 	[%r3+40], %f95;
	ld.global.f32 	%f96, [%rd107+44];
	st.shared.f32 	[%r3+44], %f96;
	ld.global.f32 	%f97, [%rd107+48];
	st.shared.f32 	[%r3+48], %f97;
	ld.global.f32 	%f98, [%rd107+52];
	st.shared.f32 	[%r3+52], %f98;
	ld.global.f32 	%f99, [%rd107+56];
	st.shared.f32 	[%r3+56], %f99;
	ld.global.f32 	%f100, [%rd107+60];
	st.shared.f32 	[%r3+60], %f100;
	mad.lo.s32 	%r4, %r1, -56, %r3;
	ld.shared.f32 	%f101, [%r4];
	ld.shared.f32 	%f102, [%r4+256];
	add.f32 	%f103, %f101, %f102;
	ld.shared.f32 	%f104, [%r4+4];
	ld.shared.f32 	%f105, [%r4+260];
	add.f32 	%f106, %f104, %f105;
	sub.f32 	%f107, %f101, %f102;
	sub.f32 	%f108, %f104, %f105;
	ld.shared.f32 	%f109, [%r4+64];
	ld.shared.f32 	%f110, [%r4+320];
	add.f32 	%f111, %f109, %f110;
	ld.shared.f32 	%f112, [%r4+68];
	ld.shared.f32 	%f113, [%r4+324];
	add.f32 	%f114, %f112, %f113;
	sub.f32 	%f115, %f109, %f110;
	sub.f32 	%f116, %f112, %f113;
	ld.shared.f32 	%f117, [%r4+128];
	ld.shared.f32 	%f118, [%r4+384];
	add.f32 	%f119, %f117, %f118;
	ld.shared.f32 	%f120, [%r4+132];
	ld.shared.f32 	%f121, [%r4+388];
	add.f32 	%f122, %f120, %f121;
	sub.f32 	%f123, %f120, %f121;
	sub.f32 	%f124, %f118, %f117;
	ld.shared.f32 	%f125, [%r4+192];
	ld.shared.f32 	%f126, [%r4+448];
	add.f32 	%f127, %f125, %f126;
	ld.shared.f32 	%f128, [%r4+196];
	ld.shared.f32 	%f129, [%r4+452];
	add.f32 	%f130, %f128, %f129;
	sub.f32 	%f131, %f125, %f126;
	sub.f32 	%f132, %f128, %f129;
	mul.f32 	%f133, %f115, 0f3F3504F3;
	mul.f32 	%f134, %f116, 0f3F3504F3;
	add.f32 	%f135, %f133, %f134;
	sub.f32 	%f136, %f134, %f133;
	mul.f32 	%f137, %f131, 0f3F3504F3;
	mul.f32 	%f138, %f132, 0f3F3504F3;
	sub.f32 	%f139, %f138, %f137;
	neg.f32 	%f140, %f138;
	sub.f32 	%f141, %f140, %f137;
	add.f32 	%f142, %f103, %f119;
	add.f32 	%f143, %f106, %f122;
	sub.f32 	%f144, %f103, %f119;
	sub.f32 	%f145, %f106, %f122;
	add.f32 	%f146, %f111, %f127;
	add.f32 	%f147, %f114, %f130;
	sub.f32 	%f148, %f114, %f130;
	sub.f32 	%f149, %f127, %f111;
	add.f32 	%f150, %f107, %f123;
	add.f32 	%f151, %f108, %f124;
	sub.f32 	%f152, %f107, %f123;
	sub.f32 	%f153, %f108, %f124;
	add.f32 	%f154, %f135, %f139;
	add.f32 	%f155, %f136, %f141;
	sub.f32 	%f156, %f136, %f141;
	sub.f32 	%f157, %f139, %f135;
	add.f32 	%f158, %f142, %f146;
	add.f32 	%f159, %f143, %f147;
	add.f32 	%f1, %f150, %f154;
	st.shared.f32 	[%r3+8], %f1;
	add.f32 	%f2, %f151, %f155;
	st.shared.f32 	[%r3+12], %f2;
	add.f32 	%f3, %f144, %f148;
	st.shared.f32 	[%r3+16], %f3;
	add.f32 	%f4, %f145, %f149;
	st.shared.f32 	[%r3+20], %f4;
	add.f32 	%f5, %f152, %f156;
	st.shared.f32 	[%r3+24], %f5;
	add.f32 	%f6, %f153, %f157;
	st.shared.f32 	[%r3+28], %f6;
	sub.f32 	%f7, %f142, %f146;
	st.shared.f32 	[%r3+32], %f7;
	sub.f32 	%f8, %f143, %f147;
	st.shared.f32 	[%r3+36], %f8;
	sub.f32 	%f9, %f150, %f154;
	st.shared.f32 	[%r3+40], %f9;
	sub.f32 	%f10, %f151, %f155;
	st.shared.f32 	[%r3+44], %f10;
	sub.f32 	%f11, %f144, %f148;
	st.shared.f32 	[%r3+48], %f11;
	sub.f32 	%f12, %f145, %f149;
	st.shared.f32 	[%r3+52], %f12;
	sub.f32 	%f13, %f152, %f156;
	st.shared.f32 	[%r3+56], %f13;
	sub.f32 	%f14, %f153, %f157;
	st.shared.f32 	[%r3+60], %f14;
	cvt.rn.f32.u32 	%f160, %r1;
	mov.f32 	%f161, 0f00000000;
	mul.rn.f32 	%f162, %f161, %f161;
	add.f32 	%f163, %f162, 0f00000000;
	fma.rn.f32 	%f164, %f162, 0f37CBAC00, 0fBAB607ED;
	fma.rn.f32 	%f165, %f164, %f162, 0f3D2AAABB;
	fma.rn.f32 	%f166, %f165, %f162, 0fBEFFFFFF;
	fma.rn.f32 	%f167, %f166, %f163, 0f3F800000;
	fma.rn.f32 	%f168, %f162, 0f00000000, 0f00000000;
	fma.rn.f32 	%f169, %f162, 0fB94D4153, 0f3C0885E4;
	fma.rn.f32 	%f170, %f169, %f162, 0fBE2AAAA8;
	fma.rn.f32 	%f171, %f170, %f168, 0f00000000;
	mul.f32 	%f172, %f159, %f171;
	fma.rn.f32 	%f173, %f167, %f158, %f172;
	st.shared.f32 	[%r3], %f173;
	mul.f32 	%f174, %f167, %f159;
	mul.f32 	%f175, %f158, %f171;
	sub.f32 	%f176, %f174, %f175;
	st.shared.f32 	[%r3+4], %f176;
	mul.f32 	%f15, %f160, 0f3DC90FDB;
	mul.f32 	%f177, %f15, 0f3F22F983;
	cvt.rni.s32.f32 	%r457, %f177;
	cvt.rn.f32.s32 	%f178, %r457;
	fma.rn.f32 	%f179, %f178, 0fBFC90FDA, %f15;
	fma.rn.f32 	%f180, %f178, 0fB3A22168, %f179;
	fma.rn.f32 	%f553, %f178, 0fA7C234C5, %f180;
	abs.f32 	%f17, %f15;
	setp.ltu.f32 	%p1, %f17, 0f47CE4780;
	mov.u32 	%r453, %r457;
	mov.f32 	%f552, %f553;
	@%p1 bra 	$L__BB0_8;
	setp.eq.f32 	%p2, %f17, 0f7F800000;
	@%p2 bra 	$L__BB0_7;
	mov.b32 	%r6, %f15;
	shl.b32 	%r200, %r6, 8;
	or.b32  	%r7, %r200, -2147483648;
	mov.b64 	%rd226, 0;
	mov.b32 	%r450, 0;
	mov.u64 	%rd224, __cudart_i2opi_f;
	mov.u64 	%rd225, %rd2;
$L__BB0_3:
	.pragma "nounroll";
	ld.global.nc.u32 	%r201, [%rd224];
	mad.wide.u32 	%rd110, %r201, %r7, %rd226;
	shr.u64 	%rd226, %rd110, 32;
	st.local.u32 	[%rd225], %rd110;
	add.s32 	%r450, %r450, 1;
	add.s64 	%rd225, %rd225, 4;
	add.s64 	%rd224, %rd224, 4;
	setp.ne.s32 	%p3, %r450, 6;
	@%p3 bra 	$L__BB0_3;
	shr.u32 	%r202, %r6, 23;
	st.local.u32 	[%rd2+24], %rd226;
	and.b32  	%r10, %r202, 31;
	add.s32 	%r203, %r202, -128;
	shr.u32 	%r204, %r203, 5;
	mul.wide.u32 	%rd111, %r204, 4;
	sub.s64 	%rd9, %rd2, %rd111;
	ld.local.u32 	%r451, [%rd9+24];
	ld.local.u32 	%r452, [%rd9+20];
	setp.eq.s32 	%p4, %r10, 0;
	@%p4 bra 	$L__BB0_6;
	shf.l.wrap.b32 	%r451, %r452, %r451, %r10;
	ld.local.u32 	%r205, [%rd9+16];
	shf.l.wrap.b32 	%r452, %r205, %r452, %r10;
$L__BB0_6:
	shr.u32 	%r206, %r451, 30;
	shf.l.wrap.b32 	%r207, %r452, %r451, 2;
	shl.b32 	%r208, %r452, 2;
	shr.u32 	%r209, %r207, 31;
	add.s32 	%r453, %r209, %r206;
	shr.s32 	%r210, %r207, 31;
	xor.b32  	%r211, %r210, %r207;
	xor.b32  	%r212, %r210, %r208;
	cvt.u64.u32 	%rd112, %r211;
	shl.b64 	%rd113, %rd112, 32;
	cvt.u64.u32 	%rd114, %r212;
	or.b64  	%rd115, %rd113, %rd114;
	cvt.rn.f64.s64 	%fd1, %rd115;
	mul.f64 	%fd2, %fd1, 0d3BF921FB54442D19;
	cvt.rn.f32.f64 	%f181, %fd2;
	neg.f32 	%f182, %f181;
	setp.lt.s32 	%p5, %r207, 0;
	selp.f32 	%f552, %f182, %f181, %p5;
	bra.uni 	$L__BB0_8;
$L__BB0_7:
	mov.f32 	%f183, 0f00000000;
	mul.rn.f32 	%f552, %f15, %f183;
	mov.b32 	%r453, 0;
$L__BB0_8:
	add.s32 	%r214, %r453, 1;
	mul.rn.f32 	%f184, %f552, %f552;
	and.b32  	%r215, %r453, 1;
	setp.eq.b32 	%p7, %r215, 1;
	selp.f32 	%f185, %f552, 0f3F800000, %p7;
	fma.rn.f32 	%f186, %f184, %f185, 0f00000000;
	fma.rn.f32 	%f187, %f184, 0f37CBAC00, 0fBAB607ED;
	selp.f32 	%f188, 0fB94D4153, %f187, %p7;
	selp.f32 	%f189, 0f3C0885E4, 0f3D2AAABB, %p7;
	fma.rn.f32 	%f190, %f188, %f184, %f189;
	selp.f32 	%f191, 0fBE2AAAA8, 0fBEFFFFFF, %p7;
	fma.rn.f32 	%f192, %f190, %f184, %f191;
	fma.rn.f32 	%f193, %f192, %f186, %f185;
	and.b32  	%r216, %r214, 2;
	setp.eq.s32 	%p8, %r216, 0;
	mov.f32 	%f194, 0f00000000;
	sub.f32 	%f195, %f194, %f193;
	selp.f32 	%f21, %f193, %f195, %p8;
	@%p1 bra 	$L__BB0_16;
	setp.eq.f32 	%p9, %f17, 0f7F800000;
	@%p9 bra 	$L__BB0_15;
	mov.b32 	%r19, %f15;
	shl.b32 	%r218, %r19, 8;
	or.b32  	%r20, %r218, -2147483648;
	mov.b64 	%rd229, 0;
	mov.b32 	%r454, 0;
	mov.u64 	%rd227, __cudart_i2opi_f;
	mov.u64 	%rd228, %rd1;
$L__BB0_11:
	.pragma "nounroll";
	ld.global.nc.u32 	%r219, [%rd227];
	mad.wide.u32 	%rd118, %r219, %r20, %rd229;
	shr.u64 	%rd229, %rd118, 32;
	st.local.u32 	[%rd228], %rd118;
	add.s32 	%r454, %r454, 1;
	add.s64 	%rd228, %rd228, 4;
	add.s64 	%rd227, %rd227, 4;
	setp.ne.s32 	%p10, %r454, 6;
	@%p10 bra 	$L__BB0_11;
	shr.u32 	%r220, %r19, 23;
	st.local.u32 	[%rd1+24], %rd229;
	and.b32  	%r23, %r220, 31;
	add.s32 	%r221, %r220, -128;
	shr.u32 	%r222, %r221, 5;
	mul.wide.u32 	%rd119, %r222, 4;
	sub.s64 	%rd16, %rd1, %rd119;
	ld.local.u32 	%r455, [%rd16+24];
	ld.local.u32 	%r456, [%rd16+20];
	setp.eq.s32 	%p11, %r23, 0;
	@%p11 bra 	$L__BB0_14;
	shf.l.wrap.b32 	%r455, %r456, %r455, %r23;
	ld.local.u32 	%r223, [%rd16+16];
	shf.l.wrap.b32 	%r456, %r223, %r456, %r23;
$L__BB0_14:
	shr.u32 	%r224, %r455, 30;
	shf.l.wrap.b32 	%r225, %r456, %r455, 2;
	shl.b32 	%r226, %r456, 2;
	shr.u32 	%r227, %r225, 31;
	add.s32 	%r457, %r227, %r224;
	shr.s32 	%r228, %r225, 31;
	xor.b32  	%r229, %r228, %r225;
	xor.b32  	%r230, %r228, %r226;
	cvt.u64.u32 	%rd120, %r229;
	shl.b64 	%rd121, %rd120, 32;
	cvt.u64.u32 	%rd122, %r230;
	or.b64  	%rd123, %rd121, %rd122;
	cvt.rn.f64.s64 	%fd3, %rd123;
	mul.f64 	%fd4, %fd3, 0d3BF921FB54442D19;
	cvt.rn.f32.f64 	%f196, %fd4;
	neg.f32 	%f197, %f196;
	setp.lt.s32 	%p12, %r225, 0;
	selp.f32 	%f553, %f197, %f196, %p12;
	bra.uni 	$L__BB0_16;
$L__BB0_15:
	mov.f32 	%f198, 0f00000000;
	mul.rn.f32 	%f553, %f15, %f198;
	mov.b32 	%r457, 0;
$L__BB0_16:
	mul.rn.f32 	%f199, %f553, %f553;
	and.b32  	%r232, %r457, 1;
	setp.eq.b32 	%p13, %r232, 1;
	selp.f32 	%f200, 0f3F800000, %f553, %p13;
	fma.rn.f32 	%f201, %f199, %f200, 0f00000000;
	fma.rn.f32 	%f202, %f199, 0f37CBAC00, 0fBAB607ED;
	selp.f32 	%f203, %f202, 0fB94D4153, %p13;
	selp.f32 	%f204, 0f3D2AAABB, 0f3C0885E4, %p13;
	fma.rn.f32 	%f205, %f203, %f199, %f204;
	selp.f32 	%f206, 0fBEFFFFFF, 0fBE2AAAA8, %p13;
	fma.rn.f32 	%f207, %f205, %f199, %f206;
	fma.rn.f32 	%f208, %f207, %f201, %f200;
	and.b32  	%r233, %r457, 2;
	setp.eq.s32 	%p14, %r233, 0;
	mov.f32 	%f209, 0f00000000;
	sub.f32 	%f210, %f209, %f208;
	selp.f32 	%f211, %f208, %f210, %p14;
	mul.f32 	%f212, %f2, %f211;
	fma.rn.f32 	%f213, %f21, %f1, %f212;
	st.shared.f32 	[%r3+8], %f213;
	mul.f32 	%f214, %f21, %f2;
	mul.f32 	%f215, %f1, %f211;
	sub.f32 	%f216, %f214, %f215;
	st.shared.f32 	[%r3+12], %f216;
	shl.b32 	%r234, %r1, 1;
	cvt.rn.f32.u32 	%f217, %r234;
	mul.f32 	%f25, %f217, 0f3DC90FDB;
	mul.f32 	%f218, %f25, 0f3F22F983;
	cvt.rni.s32.f32 	%r465, %f218;
	cvt.rn.f32.s32 	%f219, %r465;
	fma.rn.f32 	%f220, %f219, 0fBFC90FDA, %f25;
	fma.rn.f32 	%f221, %f219, 0fB3A22168, %f220;
	fma.rn.f32 	%f555, %f219, 0fA7C234C5, %f221;
	abs.f32 	%f27, %f25;
	setp.ltu.f32 	%p15, %f27, 0f47CE4780;
	mov.u32 	%r461, %r465;
	mov.f32 	%f554, %f555;
	@%p15 bra 	$L__BB0_24;
	setp.eq.f32 	%p16, %f27, 0f7F800000;
	@%p16 bra 	$L__BB0_23;
	mov.b32 	%r33, %f25;
	shl.b32 	%r236, %r33, 8;
	or.b32  	%r34, %r236, -2147483648;
	mov.b64 	%rd232, 0;
	mov.b32 	%r458, 0;
	mov.u64 	%rd230, __cudart_i2opi_f;
	mov.u64 	%rd231, %rd2;
$L__BB0_19:
	.pragma "nounroll";
	ld.global.nc.u32 	%r237, [%rd230];
	mad.wide.u32 	%rd126, %r237, %r34, %rd232;
	shr.u64 	%rd232, %rd126, 32;
	st.local.u32 	[%rd231], %rd126;
	add.s32 	%r458, %r458, 1;
	add.s64 	%rd231, %rd231, 4;
	add.s64 	%rd230, %rd230, 4;
	setp.ne.s32 	%p17, %r458, 6;
	@%p17 bra 	$L__BB0_19;
	shr.u32 	%r238, %r33, 23;
	st.local.u32 	[%rd2+24], %rd232;
	and.b32  	%r37, %r238, 31;
	add.s32 	%r239, %r238, -128;
	shr.u32 	%r240, %r239, 5;
	mul.wide.u32 	%rd127, %r240, 4;
	sub.s64 	%rd23, %rd2, %rd127;
	ld.local.u32 	%r459, [%rd23+24];
	ld.local.u32 	%r460, [%rd23+20];
	setp.eq.s32 	%p18, %r37, 0;
	@%p18 bra 	$L__BB0_22;
	shf.l.wrap.b32 	%r459, %r460, %r459, %r37;
	ld.local.u32 	%r241, [%rd23+16];
	shf.l.wrap.b32 	%r460, %r241, %r460, %r37;
$L__BB0_22:
	shr.u32 	%r242, %r459, 30;
	shf.l.wrap.b32 	%r243, %r460, %r459, 2;
	shl.b32 	%r244, %r460, 2;
	shr.u32 	%r245, %r243, 31;
	add.s32 	%r461, %r245, %r242;
	shr.s32 	%r246, %r243, 31;
	xor.b32  	%r247, %r246, %r243;
	xor.b32  	%r248, %r246, %r244;
	cvt.u64.u32 	%rd128, %r247;
	shl.b64 	%rd129, %rd128, 32;
	cvt.u64.u32 	%rd130, %r248;
	or.b64  	%rd131, %rd129, %rd130;
	cvt.rn.f64.s64 	%fd5, %rd131;
	mul.f64 	%fd6, %fd5, 0d3BF921FB54442D19;
	cvt.rn.f32.f64 	%f222, %fd6;
	neg.f32 	%f223, %f222;
	setp.lt.s32 	%p19, %r243, 0;
	selp.f32 	%f554, %f223, %f222, %p19;
	bra.uni 	$L__BB0_24;
$L__BB0_23:
	mov.f32 	%f224, 0f00000000;
	mul.rn.f32 	%f554, %f25, %f224;
	mov.b32 	%r461, 0;
$L__BB0_24:
	setp.ltu.f32 	%p20, %f27, 0f47CE4780;
	add.s32 	%r250, %r461, 1;
	mul.rn.f32 	%f225, %f554, %f554;
	and.b32  	%r251, %r461, 1;
	setp.eq.b32 	%p21, %r251, 1;
	selp.f32 	%f226, %f554, 0f3F800000, %p21;
	fma.rn.f32 	%f227, %f225, %f226, 0f00000000;
	fma.rn.f32 	%f228, %f225, 0f37CBAC00, 0fBAB607ED;
	selp.f32 	%f229, 0fB94D4153, %f228, %p21;
	selp.f32 	%f230, 0f3C0885E4, 0f3D2AAABB, %p21;
	fma.rn.f32 	%f231, %f229, %f225, %f230;
	selp.f32 	%f232, 0fBE2AAAA8, 0fBEFFFFFF, %p21;
	fma.rn.f32 	%f233, %f231, %f225, %f232;
	fma.rn.f32 	%f234, %f233, %f227, %f226;
	and.b32  	%r252, %r250, 2;
	setp.eq.s32 	%p22, %r252, 0;
	mov.f32 	%f235, 0f00000000;
	sub.f32 	%f236, %f235, %f234;
	selp.f32 	%f31, %f234, %f236, %p22;
	@%p20 bra 	$L__BB0_32;
	setp.eq.f32 	%p23, %f27, 0f7F800000;
	@%p23 bra 	$L__BB0_31;
	mov.b32 	%r46, %f25;
	shl.b32 	%r254, %r46, 8;
	or.b32  	%r47, %r254, -2147483648;
	mov.b64 	%rd235, 0;
	mov.b32 	%r462, 0;
	mov.u64 	%rd233, __cudart_i2opi_f;
	mov.u64 	%rd234, %rd1;
$L__BB0_27:
	.pragma "nounroll";
	ld.global.nc.u32 	%r255, [%rd233];
	mad.wide.u32 	%rd134, %r255, %r47, %rd235;
	shr.u64 	%rd235, %rd134, 32;
	st.local.u32 	[%rd234], %rd134;
	add.s32 	%r462, %r462, 1;
	add.s64 	%rd234, %rd234, 4;
	add.s64 	%rd233, %rd233, 4;
	setp.ne.s32 	%p24, %r462, 6;
	@%p24 bra 	$L__BB0_27;
	shr.u32 	%r256, %r46, 23;
	st.local.u32 	[%rd1+24], %rd235;
	and.b32  	%r50, %r256, 31;
	add.s32 	%r257, %r256, -128;
	shr.u32 	%r258, %r257, 5;
	mul.wide.u32 	%rd135, %r258, 4;
	sub.s64 	%rd30, %rd1, %rd135;
	ld.local.u32 	%r463, [%rd30+24];
	ld.local.u32 	%r464, [%rd30+20];
	setp.eq.s32 	%p25, %r50, 0;
	@%p25 bra 	$L__BB0_30;
	shf.l.wrap.b32 	%r463, %r464, %r463, %r50;
	ld.local.u32 	%r259, [%rd30+16];
	shf.l.wrap.b32 	%r464, %r259, %r464, %r50;
$L__BB0_30:
	shr.u32 	%r260, %r463, 30;
	shf.l.wrap.b32 	%r261, %r464, %r463, 2;
	shl.b32 	%r262, %r464, 2;
	shr.u32 	%r263, %r261, 31;
	add.s32 	%r465, %r263, %r260;
	shr.s32 	%r264, %r261, 31;
	xor.b32  	%r265, %r264, %r261;
	xor.b32  	%r266, %r264, %r262;
	cvt.u64.u32 	%rd136, %r265;
	shl.b64 	%rd137, %rd136, 32;
	cvt.u64.u32 	%rd138, %r266;
	or.b64  	%rd139, %rd137, %rd138;
	cvt.rn.f64.s64 	%fd7, %rd139;
	mul.f64 	%fd8, %fd7, 0d3BF921FB54442D19;
	cvt.rn.f32.f64 	%f237, %fd8;
	neg.f32 	%f238, %f237;
	setp.lt.s32 	%p26, %r261, 0;
	selp.f32 	%f555, %f238, %f237, %p26;
	bra.uni 	$L__BB0_32;
$L__BB0_31:
	mov.f32 	%f239, 0f00000000;
	mul.rn.f32 	%f555, %f25, %f239;
	mov.b32 	%r465, 0;
$L__BB0_32:
	mul.rn.f32 	%f240, %f555, %f555;
	and.b32  	%r268, %r465, 1;
	setp.eq.b32 	%p27, %r268, 1;
	selp.f32 	%f241, 0f3F800000, %f555, %p27;
	fma.rn.f32 	%f242, %f240, %f241, 0f00000000;
	fma.rn.f32 	%f243, %f240, 0f37CBAC00, 0fBAB607ED;
	selp.f32 	%f244, %f243, 0fB94D4153, %p27;
	selp.f32 	%f245, 0f3D2AAABB, 0f3C0885E4, %p27;
	fma.rn.f32 	%f246, %f244, %f240, %f245;
	selp.f32 	%f247, 0fBEFFFFFF, 0fBE2AAAA8, %p27;
	fma.rn.f32 	%f248, %f246, %f240, %f247;
	fma.rn.f32 	%f249, %f248, %f242, %f241;
	and.b32  	%r269, %r465, 2;
	setp.eq.s32 	%p28, %r269, 0;
	mov.f32 	%f250, 0f00000000;
	sub.f32 	%f251, %f250, %f249;
	selp.f32 	%f252, %f249, %f251, %p28;
	mul.f32 	%f253, %f4, %f252;
	fma.rn.f32 	%f254, %f31, %f3, %f253;
	st.shared.f32 	[%r3+16], %f254;
	mul.f32 	%f255, %f31, %f4;
	mul.f32 	%f256, %f3, %f252;
	sub.f32 	%f257, %f255, %f256;
	st.shared.f32 	[%r3+20], %f257;
	mul.lo.s32 	%r270, %r1, 3;
	cvt.rn.f32.u32 	%f258, %r270;
	mul.f32 	%f35, %f258, 0f3DC90FDB;
	mul.f32 	%f259, %f35, 0f3F22F983;
	cvt.rni.s32.f32 	%r473, %f259;
	cvt.rn.f32.s32 	%f260, %r473;
	fma.rn.f32 	%f261, %f260, 0fBFC90FDA, %f35;
	fma.rn.f32 	%f262, %f260, 0fB3A22168, %f261;
	fma.rn.f32 	%f557, %f260, 0fA7C234C5, %f262;
	abs.f32 	%f37, %f35;
	setp.ltu.f32 	%p29, %f37, 0f47CE4780;
	mov.u32 	%r469, %r473;
	mov.f32 	%f556, %f557;
	@%p29 bra 	$L__BB0_40;
	setp.eq.f32 	%p30, %f37, 0f7F800000;
	@%p30 bra 	$L__BB0_39;
	mov.b32 	%r60, %f35;
	shl.b32 	%r272, %r60, 8;
	or.b32  	%r61, %r272, -2147483648;
	mov.b64 	%rd238, 0;
	mov.b32 	%r466, 0;
	mov.u64 	%rd236, __cudart_i2opi_f;
	mov.u64 	%rd237, %rd2;
$L__BB0_35:
	.pragma "nounroll";
	ld.global.nc.u32 	%r273, [%rd236];
	mad.wide.u32 	%rd142, %r273, %r61, %rd238;
	shr.u64 	%rd238, %rd142, 32;
	st.local.u32 	[%rd237], %rd142;
	add.s32 	%r466, %r466, 1;
	add.s64 	%rd237, %rd237, 4;
	add.s64 	%rd236, %rd236, 4;
	setp.ne.s32 	%p31, %r466, 6;
	@%p31 bra 	$L__BB0_35;
	shr.u32 	%r274, %r60, 23;
	st.local.u32 	[%rd2+24], %rd238;
	and.b32  	%r64, %r274, 31;
	add.s32 	%r275, %r274, -128;
	shr.u32 	%r276, %r275, 5;
	mul.wide.u32 	%rd143, %r276, 4;
	sub.s64 	%rd37, %rd2, %rd143;
	ld.local.u32 	%r467, [%rd37+24];
	ld.local.u32 	%r468, [%rd37+20];
	setp.eq.s32 	%p32, %r64, 0;
	@%p32 bra 	$L__BB0_38;
	shf.l.wrap.b32 	%r467, %r468, %r467, %r64;
	ld.local.u32 	%r277, [%rd37+16];
	shf.l.wrap.b32 	%r468, %r277, %r468, %r64;
$L__BB0_38:
	shr.u32 	%r278, %r467, 30;
	shf.l.wrap.b32 	%r279, %r468, %r467, 2;
	shl.b32 	%r280, %r468, 2;
	shr.u32 	%r281, %r279, 31;
	add.s32 	%r469, %r281, %r278;
	shr.s32 	%r282, %r279, 31;
	xor.b32  	%r283, %r282, %r279;
	xor.b32  	%r284, %r282, %r280;
	cvt.u64.u32 	%rd144, %r283;
	shl.b64 	%rd145, %rd144, 32;
	cvt.u64.u32 	%rd146, %r284;
	or.b64  	%rd147, %rd145, %rd146;
	cvt.rn.f64.s64 	%fd9, %rd147;
	mul.f64 	%fd10, %fd9, 0d3BF921FB54442D19;
	cvt.rn.f32.f64 	%f263, %fd10;
	neg.f32 	%f264, %f263;
	setp.lt.s32 	%p33, %r279, 0;
	selp.f32 	%f556, %f264, %f263, %p33;
	bra.uni 	$L__BB0_40;
$L__BB0_39:
	mov.f32 	%f265, 0f00000000;
	mul.rn.f32 	%f556, %f35, %f265;
	mov.b32 	%r469, 0;
$L__BB0_40:
	setp.ltu.f32 	%p34, %f37, 0f47CE4780;
	add.s32 	%r286, %r469, 1;
	mul.rn.f32 	%f266, %f556, %f556;
	and.b32  	%r287, %r469, 1;
	setp.eq.b32 	%p35, %r287, 1;
	selp.f32 	%f267, %f556, 0f3F800000, %p35;
	fma.rn.f32 	%f268, %f266, %f267, 0f00000000;
	fma.rn.f32 	%f269, %f266, 0f37CBAC00, 0fBAB607ED;
	selp.f32 	%f270, 0fB94D4153, %f269, %p35;
	selp.f32 	%f271, 0f3C0885E4, 0f3D2AAABB, %p35;
	fma.rn.f32 	%f272, %f270, %f266, %f271;
	selp.f32 	%f273, 0fBE2AAAA8, 0fBEFFFFFF, %p35;
	fma.rn.f32 	%f274, %f272, %f266, %f273;
	fma.rn.f32 	%f275, %f274, %f268, %f267;
	and.b32  	%r288, %r286, 2;
	setp.eq.s32 	%p36, %r288, 0;
	mov.f32 	%f276, 0f00000000;
	sub.f32 	%f277, %f276, %f275;
	selp.f32 	%f41, %f275, %f277, %p36;
	@%p34 bra 	$L__BB0_48;
	setp.eq.f32 	%p37, %f37, 0f7F800000;
	@%p37 bra 	$L__BB0_47;
	mov.b32 	%r73, %f35;
	shl.b32 	%r290, %r73, 8;
	or.b32  	%r74, %r290, -2147483648;
	mov.b64 	%rd241, 0;
	mov.b32 	%r470, 0;
	mov.u64 	%rd239, __cudart_i2opi_f;
	mov.u64 	%rd240, %rd1;
$L__BB0_43:
	.pragma "nounroll";
	ld.global.nc.u32 	%r291, [%rd239];
	mad.wide.u32 	%rd150, %r291, %r74, %rd241;
	shr.u64 	%rd241, %rd150, 32;
	st.local.u32 	[%rd240], %rd150;
	add.s32 	%r470, %r470, 1;
	add.s64 	%rd240, %rd240, 4;
	add.s64 	%rd239, %rd239, 4;
	setp.ne.s32 	%p38, %r470, 6;
	@%p38 bra 	$L__BB0_43;
	shr.u32 	%r292, %r73, 23;
	st.local.u32 	[%rd1+24], %rd241;
	and.b32  	%r77, %r292, 31;
	add.s32 	%r293, %r292, -128;
	shr.u32 	%r294, %r293, 5;
	mul.wide.u32 	%rd151, %r294, 4;
	sub.s64 	%rd44, %rd1, %rd151;
	ld.local.u32 	%r471, [%rd44+24];
	ld.local.u32 	%r472, [%rd44+20];
	setp.eq.s32 	%p39, %r77, 0;
	@%p39 bra 	$L__BB0_46;
	shf.l.wrap.b32 	%r471, %r472, %r471, %r77;
	ld.local.u32 	%r295, [%rd44+16];
	shf.l.wrap.b32 	%r472, %r295, %r472, %r77;
$L__BB0_46:
	shr.u32 	%r296, %r471, 30;
	shf.l.wrap.b32 	%r297, %r472, %r471, 2;
	shl.b32 	%r298, %r472, 2;
	shr.u32 	%r299, %r297, 31;
	add.s32 	%r473, %r299, %r296;
	shr.s32 	%r300, %r297, 31;
	xor.b32  	%r301, %r300, %r297;
	xor.b32  	%r302, %r300, %r298;
	cvt.u64.u32 	%rd152, %r301;
	shl.b64 	%rd153, %rd152, 32;
	cvt.u64.u32 	%rd154, %r302;
	or.b64  	%rd155, %rd153, %rd154;
	cvt.rn.f64.s64 	%fd11, %rd155;
	mul.f64 	%fd12, %fd11, 0d3BF921FB54442D19;
	cvt.rn.f32.f64 	%f278, %fd12;
	neg.f32 	%f279, %f278;
	setp.lt.s32 	%p40, %r297, 0;
	selp.f32 	%f557, %f279, %f278, %p40;
	bra.uni 	$L__BB0_48;
$L__BB0_47:
	mov.f32 	%f280, 0f00000000;
	mul.rn.f32 	%f557, %f35, %f280;
	mov.b32 	%r473, 0;
$L__BB0_48:
	mul.rn.f32 	%f281, %f557, %f557;
	and.b32  	%r304, %r473, 1;
	setp.eq.b32 	%p41, %r304, 1;
	selp.f32 	%f282, 0f3F800000, %f557, %p41;
	fma.rn.f32 	%f283, %f281, %f282, 0f00000000;
	fma.rn.f32 	%f284, %f281, 0f37CBAC00, 0fBAB607ED;
	selp.f32 	%f285, %f284, 0fB94D4153, %p41;
	selp.f32 	%f286, 0f3D2AAABB, 0f3C0885E4, %p41;
	fma.rn.f32 	%f287, %f285, %f281, %f286;
	selp.f32 	%f288, 0fBEFFFFFF, 0fBE2AAAA8, %p41;
	fma.rn.f32 	%f289, %f287, %f281, %f288;
	fma.rn.f32 	%f290, %f289, %f283, %f282;
	and.b32  	%r305, %r473, 2;
	setp.eq.s32 	%p42, %r305, 0;
	mov.f32 	%f291, 0f00000000;
	sub.f32 	%f292, %f291, %f290;
	selp.f32 	%f293, %f290, %f292, %p42;
	mul.f32 	%f294, %f6, %f293;
	fma.rn.f32 	%f295, %f41, %f5, %f294;
	st.shared.f32 	[%r3+24], %f295;
	mul.f32 	%f296, %f41, %f6;
	mul.f32 	%f297, %f5, %f293;
	sub.f32 	%f298, %f296, %f297;
	st.shared.f32 	[%r3+28], %f298;
	shl.b32 	%r306, %r1, 2;
	cvt.rn.f32.u32 	%f299, %r306;
	mul.f32 	%f45, %f299, 0f3DC90FDB;
	mul.f32 	%f300, %f45, 0f3F22F983;
	cvt.rni.s32.f32 	%r481, %f300;
	cvt.rn.f32.s32 	%f301, %r481;
	fma.rn.f32 	%f302, %f301, 0fBFC90FDA, %f45;
	fma.rn.f32 	%f303, %f301, 0fB3A22168, %f302;
	fma.rn.f32 	%f559, %f301, 0fA7C234C5, %f303;
	abs.f32 	%f47, %f45;
	setp.ltu.f32 	%p43, %f47, 0f47CE4780;
	mov.u32 	%r477, %r481;
	mov.f32 	%f558, %f559;
	@%p43 bra 	$L__BB0_56;
	setp.eq.f32 	%p44, %f47, 0f7F800000;
	@%p44 bra 	$L__BB0_55;
	mov.b32 	%r87, %f45;
	shl.b32 	%r308, %r87, 8;
	or.b32  	%r88, %r308, -2147483648;
	mov.b64 	%rd244, 0;
	mov.b32 	%r474, 0;
	mov.u64 	%rd242, __cudart_i2opi_f;
	mov.u64 	%rd243, %rd2;
$L__BB0_51:
	.pragma "nounroll";
	ld.global.nc.u32 	%r309, [%rd242];
	mad.wide.u32 	%rd158, %r309, %r88, %rd244;
	shr.u64 	%rd244, %rd158, 32;
	st.local.u32 	[%rd243], %rd158;
	add.s32 	%r474, %r474, 1;
	add.s64 	%rd243, %rd243, 4;
	add.s64 	%rd242, %rd242, 4;
	setp.ne.s32 	%p45, %r474, 6;
	@%p45 bra 	$L__BB0_51;
	shr.u32 	%r310, %r87, 23;
	st.local.u32 	[%rd2+24], %rd244;
	and.b32  	%r91, %r310, 31;
	add.s32 	%r311, %r310, -128;
	shr.u32 	%r312, %r311, 5;
	mul.wide.u32 	%rd159, %r312, 4;
	sub.s64 	%rd51, %rd2, %rd159;
	ld.local.u32 	%r475, [%rd51+24];
	ld.local.u32 	%r476, [%rd51+20];
	setp.eq.s32 	%p46, %r91, 0;
	@%p46 bra 	$L__BB0_54;
	shf.l.wrap.b32 	%r475, %r476, %r475, %r91;
	ld.local.u32 	%r313, [%rd51+16];
	shf.l.wrap.b32 	%r476, %r313, %r476, %r91;
$L__BB0_54:
	shr.u32 	%r314, %r475, 30;
	shf.l.wrap.b32 	%r315, %r476, %r475, 2;
	shl.b32 	%r316, %r476, 2;
	shr.u32 	%r317, %r315, 31;
	add.s32 	%r477, %r317, %r314;
	shr.s32 	%r318, %r315, 31;
	xor.b32  	%r319, %r318, %r315;
	xor.b32  	%r320, %r318, %r316;
	cvt.u64.u32 	%rd160, %r319;
	shl.b64 	%rd161, %rd160, 32;
	cvt.u64.u32 	%rd162, %r320;
	or.b64  	%rd163, %rd161, %rd162;
	cvt.rn.f64.s64 	%fd13, %rd163;
	mul.f64 	%fd14, %fd13, 0d3BF921FB54442D19;
	cvt.rn.f32.f64 	%f304, %fd14;
	neg.f32 	%f305, %f304;
	setp.lt.s32 	%p47, %r315, 0;
	selp.f32 	%f558, %f305, %f304, %p47;
	bra.uni 	$L__BB0_56;
$L__BB0_55:
	mov.f32 	%f306, 0f00000000;
	mul.rn.f32 	%f558, %f45, %f306;
	mov.b32 	%r477, 0;
$L__BB0_56:
	setp.ltu.f32 	%p48, %f47, 0f47CE4780;
	add.s32 	%r322, %r477, 1;
	mul.rn.f32 	%f307, %f558, %f558;
	and.b32  	%r323, %r477, 1;
	setp.eq.b32 	%p49, %r323, 1;
	selp.f32 	%f308, %f558, 0f3F800000, %p49;
	fma.rn.f32 	%f309, %f307, %f308, 0f00000000;
	fma.rn.f32 	%f310, %f307, 0f37CBAC00, 0fBAB607ED;
	selp.f32 	%f311, 0fB94D4153, %f310, %p49;
	selp.f32 	%f312, 0f3C0885E4, 0f3D2AAABB, %p49;
	fma.rn.f32 	%f313, %f311, %f307, %f312;
	selp.f32 	%f314, 0fBE2AAAA8, 0fBEFFFFFF, %p49;
	fma.rn.f32 	%f315, %f313, %f307, %f314;
	fma.rn.f32 	%f316, %f315, %f309, %f308;
	and.b32  	%r324, %r322, 2;
	setp.eq.s32 	%p50, %r324, 0;
	mov.f32 	%f317, 0f00000000;
	sub.f32 	%f318, %f317, %f316;
	selp.f32 	%f51, %f316, %f318, %p50;
	@%p48 bra 	$L__BB0_64;
	setp.eq.f32 	%p51, %f47, 0f7F800000;
	@%p51 bra 	$L__BB0_63;
	mov.b32 	%r100, %f45;
	shl.b32 	%r326, %r100, 8;
	or.b32  	%r101, %r326, -2147483648;
	mov.b64 	%rd247, 0;
	mov.b32 	%r478, 0;
	mov.u64 	%rd245, __cudart_i2opi_f;
	mov.u64 	%rd246, %rd1;
$L__BB0_59:
	.pragma "nounroll";
	ld.global.nc.u32 	%r327, [%rd245];
	mad.wide.u32 	%rd166, %r327, %r101, %rd247;
	shr.u64 	%rd247, %rd166, 32;
	st.local.u32 	[%rd246], %rd166;
	add.s32 	%r478, %r478, 1;
	add.s64 	%rd246, %rd246, 4;
	add.s64 	%rd245, %rd245, 4;
	setp.ne.s32 	%p52, %r478, 6;
	@%p52 bra 	$L__BB0_59;
	shr.u32 	%r328, %r100, 23;
	st.local.u32 	[%rd1+24], %rd247;
	and.b32  	%r104, %r328, 31;
	add.s32 	%r329, %r328, -128;
	shr.u32 	%r330, %r329, 5;
	mul.wide.u32 	%rd167, %r330, 4;
	sub.s64 	%rd58, %rd1, %rd167;
	ld.local.u32 	%r479, [%rd58+24];
	ld.local.u32 	%r480, [%rd58+20];
	setp.eq.s32 	%p53, %r104, 0;
	@%p53 bra 	$L__BB0_62;
	shf.l.wrap.b32 	%r479, %r480, %r479, %r104;
	ld.local.u32 	%r331, [%rd58+16];
	shf.l.wrap.b32 	%r480, %r331, %r480, %r104;
$L__BB0_62:
	shr.u32 	%r332, %r479, 30;
	shf.l.wrap.b32 	%r333, %r480, %r479, 2;
	shl.b32 	%r334, %r480, 2;
	shr.u32 	%r335, %r333, 31;
	add.s32 	%r481, %r335, %r332;
	shr.s32 	%r336, %r333, 31;
	xor.b32  	%r337, %r336, %r333;
	xor.b32  	%r338, %r336, %r334;
	cvt.u64.u32 	%rd168, %r337;
	shl.b64 	%rd169, %rd168, 32;
	cvt.u64.u32 	%rd170, %r338;
	or.b64  	%rd171, %rd169, %rd170;
	cvt.rn.f64.s64 	%fd15, %rd171;
	mul.f64 	%fd16, %fd15, 0d3BF921FB54442D19;
	cvt.rn.f32.f64 	%f319, %fd16;
	neg.f32 	%f320, %f319;
	setp.lt.s32 	%p54, %r333, 0;
	selp.f32 	%f559, %f320, %f319, %p54;
	bra.uni 	$L__BB0_64;
$L__BB0_63:
	mov.f32 	%f321, 0f00000000;
	mul.rn.f32 	%f559, %f45, %f321;
	mov.b32 	%r481, 0;
$L__BB0_64:
	mul.rn.f32 	%f322, %f559, %f559;
	and.b32  	%r340, %r481, 1;
	setp.eq.b32 	%p55, %r340, 1;
	selp.f32 	%f323, 0f3F800000, %f559, %p55;
	fma.rn.f32 	%f324, %f322, %f323, 0f00000000;
	fma.rn.f32 	%f325, %f322, 0f37CBAC00, 0fBAB607ED;
	selp.f32 	%f326, %f325, 0fB94D4153, %p55;
	selp.f32 	%f327, 0f3D2AAABB, 0f3C0885E4, %p55;
	fma.rn.f32 	%f328, %f326, %f322, %f327;
	selp.f32 	%f329, 0fBEFFFFFF, 0fBE2AAAA8, %p55;
	fma.rn.f32 	%f330, %f328, %f322, %f329;
	fma.rn.f32 	%f331, %f330, %f324, %f323;
	and.b32  	%r341, %r481, 2;
	setp.eq.s32 	%p56, %r341, 0;
	mov.f32 	%f332, 0f00000000;
	sub.f32 	%f333, %f332, %f331;
	selp.f32 	%f334, %f331, %f333, %p56;
	mul.f32 	%f335, %f8, %f334;
	fma.rn.f32 	%f336, %f51, %f7, %f335;
	st.shared.f32 	[%r3+32], %f336;
	mul.f32 	%f337, %f51, %f8;
	mul.f32 	%f338, %f7, %f334;
	sub.f32 	%f339, %f337, %f338;
	st.shared.f32 	[%r3+36], %f339;
	mul.lo.s32 	%r342, %r1, 5;
	cvt.rn.f32.u32 	%f340, %r342;
	mul.f32 	%f55, %f340, 0f3DC90FDB;
	mul.f32 	%f341, %f55, 0f3F22F983;
	cvt.rni.s32.f32 	%r489, %f341;
	cvt.rn.f32.s32 	%f342, %r489;
	fma.rn.f32 	%f343, %f342, 0fBFC90FDA, %f55;
	fma.rn.f32 	%f344, %f342, 0fB3A22168, %f343;
	fma.rn.f32 	%f561, %f342, 0fA7C234C5, %f344;
	abs.f32 	%f57, %f55;
	setp.ltu.f32 	%p57, %f57, 0f47CE4780;
	mov.u32 	%r485, %r489;
	mov.f32 	%f560, %f561;
	@%p57 bra 	$L__BB0_72;
	setp.eq.f32 	%p58, %f57, 0f7F800000;
	@%p58 bra 	$L__BB0_71;
	mov.b32 	%r114, %f55;
	shl.b32 	%r344, %r114, 8;
	or.b32  	%r115, %r344, -2147483648;
	mov.b64 	%rd250, 0;
	mov.b32 	%r482, 0;
	mov.u64 	%rd248, __cudart_i2opi_f;
	mov.u64 	%rd249, %rd2;
$L__BB0_67:
	.pragma "nounroll";
	ld.global.nc.u32 	%r345, [%rd248];
	mad.wide.u32 	%rd174, %r345, %r115, %rd250;
	shr.u64 	%rd250, %rd174, 32;
	st.local.u32 	[%rd249], %rd174;
	add.s32 	%r482, %r482, 1;
	add.s64 	%rd249, %rd249, 4;
	add.s64 	%rd248, %rd248, 4;
	setp.ne.s32 	%p59, %r482, 6;
	@%p59 bra 	$L__BB0_67;
	shr.u32 	%r346, %r114, 23;
	st.local.u32 	[%rd2+24], %rd250;
	and.b32  	%r118, %r346, 31;
	add.s32 	%r347, %r346, -128;
	shr.u32 	%r348, %r347, 5;
	mul.wide.u32 	%rd175, %r348, 4;
	sub.s64 	%rd65, %rd2, %rd175;
	ld.local.u32 	%r483, [%rd65+24];
	ld.local.u32 	%r484, [%rd65+20];
	setp.eq.s32 	%p60, %r118, 0;
	@%p60 bra 	$L__BB0_70;
	shf.l.wrap.b32 	%r483, %r484, %r483, %r118;
	ld.local.u32 	%r349, [%rd65+16];
	shf.l.wrap.b32 	%r484, %r349, %r484, %r118;
$L__BB0_70:
	shr.u32 	%r350, %r483, 30;
	shf.l.wrap.b32 	%r351, %r484, %r483, 2;
	shl.b32 	%r352, %r484, 2;
	shr.u32 	%r353, %r351, 31;
	add.s32 	%r485, %r353, %r350;
	shr.s32 	%r354, %r351, 31;
	xor.b32  	%r355, %r354, %r351;
	xor.b32  	%r356, %r354, %r352;
	cvt.u64.u32 	%rd176, %r355;
	shl.b64 	%rd177, %rd176, 32;
	cvt.u64.u32 	%rd178, %r356;
	or.b64  	%rd179, %rd177, %rd178;
	cvt.rn.f64.s64 	%fd17, %rd179;
	mul.f64 	%fd18, %fd17, 0d3BF921FB54442D19;
	cvt.rn.f32.f64 	%f345, %fd18;
	neg.f32 	%f346, %f345;
	setp.lt.s32 	%p61, %r351, 0;
	selp.f32 	%f560, %f346, %f345, %p61;
	bra.uni 	$L__BB0_72;
$L__BB0_71:
	mov.f32 	%f347, 0f00000000;
	mul.rn.f32 	%f560, %f55, %f347;
	mov.b32 	%r485, 0;
$L__BB0_72:
	setp.ltu.f32 	%p62, %f57, 0f47CE4780;
	add.s32 	%r358, %r485, 1;
	mul.rn.f32 	%f348, %f560, %f560;
	and.b32  	%r359, %r485, 1;
	setp.eq.b32 	%p63, %r359, 1;
	selp.f32 	%f349, %f560, 0f3F800000, %p63;
	fma.rn.f32 	%f350, %f348, %f349, 0f00000000;
	fma.rn.f32 	%f351, %f348, 0f37CBAC00, 0fBAB607ED;
	selp.f32 	%f352, 0fB94D4153, %f351, %p63;
	selp.f32 	%f353, 0f3C0885E4, 0f3D2AAABB, %p63;
	fma.rn.f32 	%f354, %f352, %f348, %f353;
	selp.f32 	%f355, 0fBE2AAAA8, 0fBEFFFFFF, %p63;
	fma.rn.f32 	%f356, %f354, %f348, %f355;
	fma.rn.f32 	%f357, %f356, %f350, %f349;
	and.b32  	%r360, %r358, 2;
	setp.eq.s32 	%p64, %r360, 0;
	mov.f32 	%f358, 0f00000000;
	sub.f32 	%f359, %f358, %f357;
	selp.f32 	%f61, %f357, %f359, %p64;
	@%p62 bra 	$L__BB0_80;
	setp.eq.f32 	%p65, %f57, 0f7F800000;
	@%p65 bra 	$L__BB0_79;
	mov.b32 	%r127, %f55;
	shl.b32 	%r362, %r127, 8;
	or.b32  	%r128, %r362, -2147483648;
	mov.b64 	%rd253, 0;
	mov.b32 	%r486, 0;
	mov.u64 	%rd251, __cudart_i2opi_f;
	mov.u64 	%rd252, %rd1;
$L__BB0_75:
	.pragma "nounroll";
	ld.global.nc.u32 	%r363, [%rd251];
	mad.wide.u32 	%rd182, %r363, %r128, %rd253;
	shr.u64 	%rd253, %rd182, 32;
	st.local.u32 	[%rd252], %rd182;
	add.s32 	%r486, %r486, 1;
	add.s64 	%rd252, %rd252, 4;
	add.s64 	%rd251, %rd251, 4;
	setp.ne.s32 	%p66, %r486, 6;
	@%p66 bra 	$L__BB0_75;
	shr.u32 	%r364, %r127, 23;
	st.local.u32 	[%rd1+24], %rd253;
	and.b32  	%r131, %r364, 31;
	add.s32 	%r365, %r364, -128;
	shr.u32 	%r366, %r365, 5;
	mul.wide.u32 	%rd183, %r366, 4;
	sub.s64 	%rd72, %rd1, %rd183;
	ld.local.u32 	%r487, [%rd72+24];
	ld.local.u32 	%r488, [%rd72+20];
	setp.eq.s32 	%p67, %r131, 0;
	@%p67 bra 	$L__BB0_78;
	shf.l.wrap.b32 	%r487, %r488, %r487, %r131;
	ld.local.u32 	%r367, [%rd72+16];
	shf.l.wrap.b32 	%r488, %r367, %r488, %r131;
$L__BB0_78:
	shr.u32 	%r368, %r487, 30;
	shf.l.wrap.b32 	%r369, %r488, %r487, 2;
	shl.b32 	%r370, %r488, 2;
	shr.u32 	%r371, %r369, 31;
	add.s32 	%r489, %r371, %r368;
	shr.s32 	%r372, %r369, 31;
	xor.b32  	%r373, %r372, %r369;
	xor.b32  	%r374, %r372, %r370;
	cvt.u64.u32 	%rd184, %r373;
	shl.b64 	%rd185, %rd184, 32;
	cvt.u64.u32 	%rd186, %r374;
	or.b64  	%rd187, %rd185, %rd186;
	cvt.rn.f64.s64 	%fd19, %rd187;
	mul.f64 	%fd20, %fd19, 0d3BF921FB54442D19;
	cvt.rn.f32.f64 	%f360, %fd20;
	neg.f32 	%f361, %f360;
	setp.lt.s32 	%p68, %r369, 0;
	selp.f32 	%f561, %f361, %f360, %p68;
	bra.uni 	$L__BB0_80;
$L__BB0_79:
	mov.f32 	%f362, 0f00000000;
	mul.rn.f32 	%f561, %f55, %f362;
	mov.b32 	%r489, 0;
$L__BB0_80:
	mul.rn.f32 	%f363, %f561, %f561;
	and.b32  	%r376, %r489, 1;
	setp.eq.b32 	%p69, %r376, 1;
	selp.f32 	%f364, 0f3F800000, %f561, %p69;
	fma.rn.f32 	%f365, %f363, %f364, 0f00000000;
	fma.rn.f32 	%f366, %f363, 0f37CBAC00, 0fBAB607ED;
	selp.f32 	%f367, %f366, 0fB94D4153, %p69;
	selp.f32 	%f368, 0f3D2AAABB, 0f3C0885E4, %p69;
	fma.rn.f32 	%f369, %f367, %f363, %f368;
	selp.f32 	%f370, 0fBEFFFFFF, 0fBE2AAAA8, %p69;
	fma.rn.f32 	%f371, %f369, %f363, %f370;
	fma.rn.f32 	%f372, %f371, %f365, %f364;
	and.b32  	%r377, %r489, 2;
	setp.eq.s32 	%p70, %r377, 0;
	mov.f32 	%f373, 0f00000000;
	sub.f32 	%f374, %f373, %f372;
	selp.f32 	%f375, %f372, %f374, %p70;
	mul.f32 	%f376, %f10, %f375;
	fma.rn.f32 	%f377, %f61, %f9, %f376;
	st.shared.f32 	[%r3+40], %f377;
	mul.f32 	%f378, %f61, %f10;
	mul.f32 	%f379, %f9, %f375;
	sub.f32 	%f380, %f378, %f379;
	st.shared.f32 	[%r3+44], %f380;
	mul.lo.s32 	%r378, %r1, 6;
	cvt.rn.f32.u32 	%f381, %r378;
	mul.f32 	%f65, %f381, 0f3DC90FDB;
	mul.f32 	%f382, %f65, 0f3F22F983;
	cvt.rni.s32.f32 	%r497, %f382;
	cvt.rn.f32.s32 	%f383, %r497;
	fma.rn.f32 	%f384, %f383, 0fBFC90FDA, %f65;
	fma.rn.f32 	%f385, %f383, 0fB3A22168, %f384;
	fma.rn.f32 	%f563, %f383, 0fA7C234C5, %f385;
	abs.f32 	%f67, %f65;
	setp.ltu.f32 	%p71, %f67, 0f47CE4780;
	mov.u32 	%r493, %r497;
	mov.f32 	%f562, %f563;
	@%p71 bra 	$L__BB0_88;
	setp.eq.f32 	%p72, %f67, 0f7F800000;
	@%p72 bra 	$L__BB0_87;
	mov.b32 	%r141, %f65;
	shl.b32 	%r380, %r141, 8;
	or.b32  	%r142, %r380, -2147483648;
	mov.b64 	%rd256, 0;
	mov.b32 	%r490, 0;
	mov.u64 	%rd254, __cudart_i2opi_f;
	mov.u64 	%rd255, %rd2;
$L__BB0_83:
	.pragma "nounroll";
	ld.global.nc.u32 	%r381, [%rd254];
	mad.wide.u32 	%rd190, %r381, %r142, %rd256;
	shr.u64 	%rd256, %rd190, 32;
	st.local.u32 	[%rd255], %rd190;
	add.s32 	%r490, %r490, 1;
	add.s64 	%rd255, %rd255, 4;
	add.s64 	%rd254, %rd254, 4;
	setp.ne.s32 	%p73, %r490, 6;
	@%p73 bra 	$L__BB0_83;
	shr.u32 	%r382, %r141, 23;
	st.local.u32 	[%rd2+24], %rd256;
	and.b32  	%r145, %r382, 31;
	add.s32 	%r383, %r382, -128;
	shr.u32 	%r384, %r383, 5;
	mul.wide.u32 	%rd191, %r384, 4;
	sub.s64 	%rd79, %rd2, %rd191;
	ld.local.u32 	%r491, [%rd79+24];
	ld.local.u32 	%r492, [%rd79+20];
	setp.eq.s32 	%p74, %r145, 0;
	@%p74 bra 	$L__BB0_86;
	shf.l.wrap.b32 	%r491, %r492, %r491, %r145;
	ld.local.u32 	%r385, [%rd79+16];
	shf.l.wrap.b32 	%r492, %r385, %r492, %r145;
$L__BB0_86:
	shr.u32 	%r386, %r491, 30;
	shf.l.wrap.b32 	%r387, %r492, %r491, 2;
	shl.b32 	%r388, %r492, 2;
	shr.u32 	%r389, %r387, 31;
	add.s32 	%r493, %r389, %r386;
	shr.s32 	%r390, %r387, 31;
	xor.b32  	%r391, %r390, %r387;
	xor.b32  	%r392, %r390, %r388;
	cvt.u64.u32 	%rd192, %r391;
	shl.b64 	%rd193, %rd192, 32;
	cvt.u64.u32 	%rd194, %r392;
	or.b64  	%rd195, %rd193, %rd194;
	cvt.rn.f64.s64 	%fd21, %rd195;
	mul.f64 	%fd22, %fd21, 0d3BF921FB54442D19;
	cvt.rn.f32.f64 	%f386, %fd22;
	neg.f32 	%f387, %f386;
	setp.lt.s32 	%p75, %r387, 0;
	selp.f32 	%f562, %f387, %f386, %p75;
	bra.uni 	$L__BB0_88;
$L__BB0_87:
	mov.f32 	%f388, 0f00000000;
	mul.rn.f32 	%f562, %f65, %f388;
	mov.b32 	%r493, 0;
$L__BB0_88:
	setp.ltu.f32 	%p76, %f67, 0f47CE4780;
	add.s32 	%r394, %r493, 1;
	mul.rn.f32 	%f389, %f562, %f562;
	and.b32  	%r395, %r493, 1;
	setp.eq.b32 	%p77, %r395, 1;
	selp.f32 	%f390, %f562, 0f3F800000, %p77;
	fma.rn.f32 	%f391, %f389, %f390, 0f00000000;
	fma.rn.f32 	%f392, %f389, 0f37CBAC00, 0fBAB607ED;
	selp.f32 	%f393, 0fB94D4153, %f392, %p77;
	selp.f32 	%f394, 0f3C0885E4, 0f3D2AAABB, %p77;
	fma.rn.f32 	%f395, %f393, %f389, %f394;
	selp.f32 	%f396, 0fBE2AAAA8, 0fBEFFFFFF, %p77;
	fma.rn.f32 	%f397, %f395, %f389, %f396;
	fma.rn.f32 	%f398, %f397, %f391, %f390;
	and.b32  	%r396, %r394, 2;
	setp.eq.s32 	%p78, %r396, 0;
	mov.f32 	%f399, 0f00000000;
	sub.f32 	%f400, %f399, %f398;
	selp.f32 	%f71, %f398, %f400, %p78;
	@%p76 bra 	$L__BB0_96;
	setp.eq.f32 	%p79, %f67, 0f7F800000;
	@%p79 bra 	$L__BB0_95;
	mov.b32 	%r154, %f65;
	shl.b32 	%r398, %r154, 8;
	or.b32  	%r155, %r398, -2147483648;
	mov.b64 	%rd259, 0;
	mov.b32 	%r494, 0;
	mov.u64 	%rd257, __cudart_i2opi_f;
	mov.u64 	%rd258, %rd1;
$L__BB0_91:
	.pragma "nounroll";
	ld.global.nc.u32 	%r399, [%rd257];
	mad.wide.u32 	%rd198, %r399, %r155, %rd259;
	shr.u64 	%rd259, %rd198, 32;
	st.local.u32 	[%rd258], %rd198;
	add.s32 	%r494, %r494, 1;
	add.s64 	%rd258, %rd258, 4;
	add.s64 	%rd257, %rd257, 4;
	setp.ne.s32 	%p80, %r494, 6;
	@%p80 bra 	$L__BB0_91;
	shr.u32 	%r400, %r154, 23;
	st.local.u32 	[%rd1+24], %rd259;
	and.b32  	%r158, %r400, 31;
	add.s32 	%r401, %r400, -128;
	shr.u32 	%r402, %r401, 5;
	mul.wide.u32 	%rd199, %r402, 4;
	sub.s64 	%rd86, %rd1, %rd199;
	ld.local.u32 	%r495, [%rd86+24];
	ld.local.u32 	%r496, [%rd86+20];
	setp.eq.s32 	%p81, %r158, 0;
	@%p81 bra 	$L__BB0_94;
	shf.l.wrap.b32 	%r495, %r496, %r495, %r158;
	ld.local.u32 	%r403, [%rd86+16];
	shf.l.wrap.b32 	%r496, %r403, %r496, %r158;
$L__BB0_94:
	shr.u32 	%r404, %r495, 30;
	shf.l.wrap.b32 	%r405, %r496, %r495, 2;
	shl.b32 	%r406, %r496, 2;
	shr.u32 	%r407, %r405, 31;
	add.s32 	%r497, %r407, %r404;
	shr.s32 	%r408, %r405, 31;
	xor.b32  	%r409, %r408, %r405;
	xor.b32  	%r410, %r408, %r406;
	cvt.u64.u32 	%rd200, %r409;
	shl.b64 	%rd201, %rd200, 32;
	cvt.u64.u32 	%rd202, %r410;
	or.b64  	%rd203, %rd201, %rd202;
	cvt.rn.f64.s64 	%fd23, %rd203;
	mul.f64 	%fd24, %fd23, 0d3BF921FB54442D19;
	cvt.rn.f32.f64 	%f401, %fd24;
	neg.f32 	%f402, %f401;
	setp.lt.s32 	%p82, %r405, 0;
	selp.f32 	%f563, %f402, %f401, %p82;
	bra.uni 	$L__BB0_96;
$L__BB0_95:
	mov.f32 	%f403, 0f00000000;
	mul.rn.f32 	%f563, %f65, %f403;
	mov.b32 	%r497, 0;
$L__BB0_96:
	mul.rn.f32 	%f404, %f563, %f563;
	and.b32  	%r412, %r497, 1;
	setp.eq.b32 	%p83, %r412, 1;
	selp.f32 	%f405, 0f3F800000, %f563, %p83;
	fma.rn.f32 	%f406, %f404, %f405, 0f00000000;
	fma.rn.f32 	%f407, %f404, 0f37CBAC00, 0fBAB607ED;
	selp.f32 	%f408, %f407, 0fB94D4153, %p83;
	selp.f32 	%f409, 0f3D2AAABB, 0f3C0885E4, %p83;
	fma.rn.f32 	%f410, %f408, %f404, %f409;
	selp.f32 	%f411, 0fBEFFFFFF, 0fBE2AAAA8, %p83;
	fma.rn.f32 	%f412, %f410, %f404, %f411;
	fma.rn.f32 	%f413, %f412, %f406, %f405;
	and.b32  	%r413, %r497, 2;
	setp.eq.s32 	%p84, %r413, 0;
	mov.f32 	%f414, 0f00000000;
	sub.f32 	%f415, %f414, %f413;
	selp.f32 	%f416, %f413, %f415, %p84;
	mul.f32 	%f417, %f12, %f416;
	fma.rn.f32 	%f418, %f71, %f11, %f417;
	st.shared.f32 	[%r3+48], %f418;
	mul.f32 	%f419, %f71, %f12;
	mul.f32 	%f420, %f11, %f416;
	sub.f32 	%f421, %f419, %f420;
	st.shared.f32 	[%r3+52], %f421;
	mul.lo.s32 	%r414, %r1, 7;
	cvt.rn.f32.u32 	%f422, %r414;
	mul.f32 	%f75, %f422, 0f3DC90FDB;
	mul.f32 	%f423, %f75, 0f3F22F983;
	cvt.rni.s32.f32 	%r505, %f423;
	cvt.rn.f32.s32 	%f424, %r505;
	fma.rn.f32 	%f425, %f424, 0fBFC90FDA, %f75;
	fma.rn.f32 	%f426, %f424, 0fB3A22168, %f425;
	fma.rn.f32 	%f565, %f424, 0fA7C234C5, %f426;
	abs.f32 	%f77, %f75;
	setp.ltu.f32 	%p85, %f77, 0f47CE4780;
	mov.u32 	%r501, %r505;
	mov.f32 	%f564, %f565;
	@%p85 bra 	$L__BB0_104;
	setp.eq.f32 	%p86, %f77, 0f7F800000;
	@%p86 bra 	$L__BB0_103;
	mov.b32 	%r168, %f75;
	shl.b32 	%r416, %r168, 8;
	or.b32  	%r169, %r416, -2147483648;
	mov.b64 	%rd262, 0;
	mov.b32 	%r498, 0;
	mov.u64 	%rd260, __cudart_i2opi_f;
	mov.u64 	%rd261, %rd2;
$L__BB0_99:
	.pragma "nounroll";
	ld.global.nc.u32 	%r417, [%rd260];
	mad.wide.u32 	%rd206, %r417, %r169, %rd262;
	shr.u64 	%rd262, %rd206, 32;
	st.local.u32 	[%rd261], %rd206;
	add.s32 	%r498, %r498, 1;
	add.s64 	%rd261, %rd261, 4;
	add.s64 	%rd260, %rd260, 4;
	setp.ne.s32 	%p87, %r498, 6;
	@%p87 bra 	$L__BB0_99;
	shr.u32 	%r418, %r168, 23;
	st.local.u32 	[%rd2+24], %rd262;
	and.b32  	%r172, %r418, 31;
	add.s32 	%r419, %r418, -128;
	shr.u32 	%r420, %r419, 5;
	mul.wide.u32 	%rd207, %r420, 4;
	sub.s64 	%rd93, %rd2, %rd207;
	ld.local.u32 	%r499, [%rd93+24];
	ld.local.u32 	%r500, [%rd93+20];
	setp.eq.s32 	%p88, %r172, 0;
	@%p88 bra 	$L__BB0_102;
	shf.l.wrap.b32 	%r499, %r500, %r499, %r172;
	ld.local.u32 	%r421, [%rd93+16];
	shf.l.wrap.b32 	%r500, %r421, %r500, %r172;
$L__BB0_102:
	shr.u32 	%r422, %r499, 30;
	shf.l.wrap.b32 	%r423, %r500, %r499, 2;
	shl.b32 	%r424, %r500, 2;
	shr.u32 	%r425, %r423, 31;
	add.s32 	%r501, %r425, %r422;
	shr.s32 	%r426, %r423, 31;
	xor.b32  	%r427, %r426, %r423;
	xor.b32  	%r428, %r426, %r424;
	cvt.u64.u32 	%rd208, %r427;
	shl.b64 	%rd209, %rd208, 32;
	cvt.u64.u32 	%rd210, %r428;
	or.b64  	%rd211, %rd209, %rd210;
	cvt.rn.f64.s64 	%fd25, %rd211;
	mul.f64 	%fd26, %fd25, 0d3BF921FB54442D19;
	cvt.rn.f32.f64 	%f427, %fd26;
	neg.f32 	%f428, %f427;
	setp.lt.s32 	%p89, %r423, 0;
	selp.f32 	%f564, %f428, %f427, %p89;
	bra.uni 	$L__BB0_104;
$L__BB0_103:
	mov.f32 	%f429, 0f00000000;
	mul.rn.f32 	%f564, %f75, %f429;
	mov.b32 	%r501, 0;
$L__BB0_104:
	setp.ltu.f32 	%p90, %f77, 0f47CE4780;
	add.s32 	%r430, %r501, 1;
	mul.rn.f32 	%f430, %f564, %f564;
	and.b32  	%r431, %r501, 1;
	setp.eq.b32 	%p91, %r431, 1;
	selp.f32 	%f431, %f564, 0f3F800000, %p91;
	fma.rn.f32 	%f432, %f430, %f431, 0f00000000;
	fma.rn.f32 	%f433, %f430, 0f37CBAC00, 0fBAB607ED;
	selp.f32 	%f434, 0fB94D4153, %f433, %p91;
	selp.f32 	%f435, 0f3C0885E4, 0f3D2AAABB, %p91;
	fma.rn.f32 	%f436, %f434, %f430, %f435;
	selp.f32 	%f437, 0fBE2AAAA8, 0fBEFFFFFF, %p91;
	fma.rn.f32 	%f438, %f436, %f430, %f437;
	fma.rn.f32 	%f439, %f438, %f432, %f431;
	and.b32  	%r432, %r430, 2;
	setp.eq.s32 	%p92, %r432, 0;
	mov.f32 	%f440, 0f00000000;
	sub.f32 	%f441, %f440, %f439;
	selp.f32 	%f81, %f439, %f441, %p92;
	@%p90 bra 	$L__BB0_112;
	setp.eq.f32 	%p93, %f77, 0f7F800000;
	@%p93 bra 	$L__BB0_111;
	mov.b32 	%r181, %f75;
	shl.b32 	%r434, %r181, 8;
	or.b32  	%r182, %r434, -2147483648;
	mov.b64 	%rd265, 0;
	mov.b32 	%r502, 0;
	mov.u64 	%rd263, __cudart_i2opi_f;
	mov.u64 	%rd264, %rd1;
$L__BB0_107:
	.pragma "nounroll";
	ld.global.nc.u32 	%r435, [%rd263];
	mad.wide.u32 	%rd214, %r435, %r182, %rd265;
	shr.u64 	%rd265, %rd214, 32;
	st.local.u32 	[%rd264], %rd214;
	add.s32 	%r502, %r502, 1;
	add.s64 	%rd264, %rd264, 4;
	add.s64 	%rd263, %rd263, 4;
	setp.ne.s32 	%p94, %r502, 6;
	@%p94 bra 	$L__BB0_107;
	shr.u32 	%r436, %r181, 23;
	st.local.u32 	[%rd1+24], %rd265;
	and.b32  	%r185, %r436, 31;
	add.s32 	%r437, %r436, -128;
	shr.u32 	%r438, %r437, 5;
	mul.wide.u32 	%rd215, %r438, 4;
	sub.s64 	%rd100, %rd1, %rd215;
	ld.local.u32 	%r503, [%rd100+24];
	ld.local.u32 	%r504, [%rd100+20];
	setp.eq.s32 	%p95, %r185, 0;
	@%p95 bra 	$L__BB0_110;
	shf.l.wrap.b32 	%r503, %r504, %r503, %r185;
	ld.local.u32 	%r439, [%rd100+16];
	shf.l.wrap.b32 	%r504, %r439, %r504, %r185;
$L__BB0_110:
	shr.u32 	%r440, %r503, 30;
	shf.l.wrap.b32 	%r441, %r504, %r503, 2;
	shl.b32 	%r442, %r504, 2;
	shr.u32 	%r443, %r441, 31;
	add.s32 	%r505, %r443, %r440;
	shr.s32 	%r444, %r441, 31;
	xor.b32  	%r445, %r444, %r441;
	xor.b32  	%r446, %r444, %r442;
	cvt.u64.u32 	%rd216, %r445;
	shl.b64 	%rd217, %rd216, 32;
	cvt.u64.u32 	%rd218, %r446;
	or.b64  	%rd219, %rd217, %rd218;
	cvt.rn.f64.s64 	%fd27, %rd219;
	mul.f64 	%fd28, %fd27, 0d3BF921FB54442D19;
	cvt.rn.f32.f64 	%f442, %fd28;
	neg.f32 	%f443, %f442;
	setp.lt.s32 	%p96, %r441, 0;
	selp.f32 	%f565, %f443, %f442, %p96;
	bra.uni 	$L__BB0_112;
$L__BB0_111:
	mov.f32 	%f444, 0f00000000;
	mul.rn.f32 	%f565, %f75, %f444;
	mov.b32 	%r505, 0;
$L__BB0_112:
	ld.param.u64 	%rd223, [_Z3fftPfS__param_1];
	mul.rn.f32 	%f445, %f565, %f565;
	and.b32  	%r448, %r505, 1;
	setp.eq.b32 	%p97, %r448, 1;
	selp.f32 	%f446, 0f3F800000, %f565, %p97;
	fma.rn.f32 	%f447, %f445, %f446, 0f00000000;
	fma.rn.f32 	%f448, %f445, 0f37CBAC00, 0fBAB607ED;
	selp.f32 	%f449, %f448, 0fB94D4153, %p97;
	selp.f32 	%f450, 0f3D2AAABB, 0f3C0885E4, %p97;
	fma.rn.f32 	%f451, %f449, %f445, %f450;
	selp.f32 	%f452, 0fBEFFFFFF, 0fBE2AAAA8, %p97;
	fma.rn.f32 	%f453, %f451, %f445, %f452;
	fma.rn.f32 	%f454, %f453, %f447, %f446;
	and.b32  	%r449, %r505, 2;
	setp.eq.s32 	%p98, %r449, 0;
	mov.f32 	%f455, 0f00000000;
	sub.f32 	%f456, %f455, %f454;
	selp.f32 	%f457, %f454, %f456, %p98;
	mul.f32 	%f458, %f14, %f457;
	fma.rn.f32 	%f459, %f81, %f13, %f458;
	st.shared.f32 	[%r3+56], %f459;
	mul.f32 	%f460, %f81, %f14;
	mul.f32 	%f461, %f13, %f457;
	sub.f32 	%f462, %f460, %f461;
	st.shared.f32 	[%r3+60], %f462;
	ld.shared.f32 	%f463, [%r4];
	ld.shared.f32 	%f464, [%r4+4];
	ld.shared.f32 	%f465, [%r4+64];
	ld.shared.f32 	%f466, [%r4+68];
	ld.shared.f32 	%f467, [%r4+128];
	ld.shared.f32 	%f468, [%r4+132];
	ld.shared.f32 	%f469, [%r4+192];
	ld.shared.f32 	%f470, [%r4+196];
	ld.shared.f32 	%f471, [%r4+256];
	ld.shared.f32 	%f472, [%r4+260];
	ld.shared.f32 	%f473, [%r4+320];
	ld.shared.f32 	%f474, [%r4+324];
	ld.shared.f32 	%f475, [%r4+384];
	ld.shared.f32 	%f476, [%r4+388];
	ld.shared.f32 	%f477, [%r4+448];
	ld.shared.f32 	%f478, [%r4+452];
	add.f32 	%f479, %f463, %f471;
	add.f32 	%f480, %f464, %f472;
	sub.f32 	%f481, %f463, %f471;
	sub.f32 	%f482, %f464, %f472;
	add.f32 	%f483, %f465, %f473;
	add.f32 	%f484, %f466, %f474;
	sub.f32 	%f485, %f465, %f473;
	sub.f32 	%f486, %f466, %f474;
	add.f32 	%f487, %f467, %f475;
	add.f32 	%f488, %f468, %f476;
	sub.f32 	%f489, %f468, %f476;
	sub.f32 	%f490, %f475, %f467;
	add.f32 	%f491, %f469, %f477;
	add.f32 	%f492, %f470, %f478;
	sub.f32 	%f493, %f469, %f477;
	sub.f32 	%f494, %f470, %f478;
	mul.f32 	%f495, %f485, 0f3F3504F3;
	mul.f32 	%f496, %f486, 0f3F3504F3;
	add.f32 	%f497, %f495, %f496;
	sub.f32 	%f498, %f496, %f495;
	mul.f32 	%f499, %f493, 0f3F3504F3;
	mul.f32 	%f500, %f494, 0f3F3504F3;
	sub.f32 	%f501, %f500, %f499;
	neg.f32 	%f502, %f500;
	sub.f32 	%f503, %f502, %f499;
	add.f32 	%f504, %f479, %f487;
	add.f32 	%f505, %f480, %f488;
	sub.f32 	%f506, %f479, %f487;
	sub.f32 	%f507, %f480, %f488;
	add.f32 	%f508, %f483, %f491;
	add.f32 	%f509, %f484, %f492;
	sub.f32 	%f510, %f484, %f492;
	sub.f32 	%f511, %f491, %f483;
	add.f32 	%f512, %f481, %f489;
	add.f32 	%f513, %f482, %f490;
	sub.f32 	%f514, %f481, %f489;
	sub.f32 	%f515, %f482, %f490;
	add.f32 	%f516, %f497, %f501;
	add.f32 	%f517, %f498, %f503;
	sub.f32 	%f518, %f498, %f503;
	sub.f32 	%f519, %f501, %f497;
	add.f32 	%f520, %f504, %f508;
	st.shared.f32 	[%r3], %f520;
	add.f32 	%f521, %f505, %f509;
	st.shared.f32 	[%r3+4], %f521;
	add.f32 	%f522, %f512, %f516;
	st.shared.f32 	[%r3+8], %f522;
	add.f32 	%f523, %f513, %f517;
	st.shared.f32 	[%r3+12], %f523;
	add.f32 	%f524, %f506, %f510;
	st.shared.f32 	[%r3+16], %f524;
	add.f32 	%f525, %f507, %f511;
	st.shared.f32 	[%r3+20], %f525;
	add.f32 	%f526, %f514, %f518;
	st.shared.f32 	[%r3+24], %f526;
	add.f32 	%f527, %f515, %f519;
	st.shared.f32 	[%r3+28], %f527;
	sub.f32 	%f528, %f504, %f508;
	st.shared.f32 	[%r3+32], %f528;
	sub.f32 	%f529, %f505, %f509;
	st.shared.f32 	[%r3+36], %f529;
	sub.f32 	%f530, %f512, %f516;
	st.shared.f32 	[%r3+40], %f530;
	sub.f32 	%f531, %f513, %f517;
	st.shared.f32 	[%r3+44], %f531;
	sub.f32 	%f532, %f506, %f510;
	st.shared.f32 	[%r3+48], %f532;
	sub.f32 	%f533, %f507, %f511;
	st.shared.f32 	[%r3+52], %f533;
	sub.f32 	%f534, %f514, %f518;
	st.shared.f32 	[%r3+56], %f534;
	sub.f32 	%f535, %f515, %f519;
	st.shared.f32 	[%r3+60], %f535;
	ld.shared.f32 	%f536, [%r4];
	ld.shared.f32 	%f537, [%r4+4];
	ld.shared.f32 	%f538, [%r4+64];
	ld.shared.f32 	%f539, [%r4+68];
	ld.shared.f32 	%f540, [%r4+128];
	ld.shared.f32 	%f541, [%r4+132];
	ld.shared.f32 	%f542, [%r4+192];
	ld.shared.f32 	%f543, [%r4+196];
	ld.shared.f32 	%f544, [%r4+256];
	ld.shared.f32 	%f545, [%r4+260];
	ld.shared.f32 	%f546, [%r4+320];
	ld.shared.f32 	%f547, [%r4+324];
	ld.shared.f32 	%f548, [%r4+384];
	ld.shared.f32 	%f549, [%r4+388];
	ld.shared.f32 	%f550, [%r4+448];
	ld.shared.f32 	%f551, [%r4+452];
	st.shared.f32 	[%r3], %f536;
	st.shared.f32 	[%r3+4], %f537;
	st.shared.f32 	[%r3+8], %f538;
	st.shared.f32 	[%r3+12], %f539;
	st.shared.f32 	[%r3+16], %f540;
	st.shared.f32 	[%r3+20], %f541;
	st.shared.f32 	[%r3+24], %f542;
	st.shared.f32 	[%r3+28], %f543;
	st.shared.f32 	[%r3+32], %f544;
	st.shared.f32 	[%r3+36], %f545;
	st.shared.f32 	[%r3+40], %f546;
	st.shared.f32 	[%r3+44], %f547;
	st.shared.f32 	[%r3+48], %f548;
	st.shared.f32 	[%r3+52], %f549;
	st.shared.f32 	[%r3+56], %f550;
	st.shared.f32 	[%r3+60], %f551;
	cvta.to.global.u64 	%rd220, %rd223;
	mul.wide.u32 	%rd221, %r2, 4;
	add.s64 	%rd222, %rd220, %rd221;
	st.global.f32 	[%rd222], %f536;
	st.global.f32 	[%rd222+4], %f537;
	st.global.f32 	[%rd222+8], %f538;
	st.global.f32 	[%rd222+12], %f539;
	st.global.f32 	[%rd222+16], %f540;
	st.global.f32 	[%rd222+20], %f541;
	st.global.f32 	[%rd222+24], %f542;
	st.global.f32 	[%rd222+28], %f543;
	st.global.f32 	[%rd222+32], %f544;
	st.global.f32 	[%rd222+36], %f545;
	st.global.f32 	[%rd222+40], %f546;
	st.global.f32 	[%rd222+44], %f547;
	st.global.f32 	[%rd222+48], %f548;
	st.global.f32 	[%rd222+52], %f549;
	st.global.f32 	[%rd222+56], %f550;
	st.global.f32 	[%rd222+60], %f551;
	ret;

}


// ===== COMPILED SASS (sm_100) =====

	.target	sm_100

	.elftype	@"ET_EXEC"


//--------------------- .note.nv.tkinfo           --------------------------
	.section	.note.nv.tkinfo,"",@"SHT_NOTE"
	.sectionflags	@"SHF_NOTE_NV_TKINFO"
	.tkinfo
        /*0018*/ 	.word	0x00000002
        /*0030*/ 	.string	""
        /*0030*/ 	.string	"ptxas"
        /*0030*/ 	.string	"Cuda compilation tools, release 13.0, V13.0.88"
        /*0030*/ 	.string	"Build cuda_13.0.r13.0/compiler.36424714_0"
        /*0030*/ 	.string	"-arch sm_100 -m 64 "



//--------------------- .note.nv.cuinfo           --------------------------
	.section	.note.nv.cuinfo,"",@"SHT_NOTE"
	.sectionflags	@"SHF_NOTE_NV_CUINFO"
        /*0018*/ 	.short	0x0002
        /*001a*/ 	.short	0x0064
        /*001c*/ 	.short	0x0082
	.zero		2


//--------------------- .nv.info                  --------------------------
	.section	.nv.info,"",@"SHT_CUDA_INFO"
	.align	4


	//----- nvinfo : EIATTR_REGCOUNT
	.align		4
        /*0000*/ 	.byte	0x04, 0x2f
        /*0002*/ 	.short	(.L_2 - .L_1)
	.align		4
.L_1:
        /*0004*/ 	.word	index@(_Z3fftPfS_)
        /*0008*/ 	.word	0x00000027


	//----- nvinfo : EIATTR_FRAME_SIZE
	.align		4
.L_2:
        /*000c*/ 	.byte	0x04, 0x11
        /*000e*/ 	.short	(.L_4 - .L_3)
	.align		4
.L_3:
        /*0010*/ 	.word	index@(_Z3fftPfS_)
        /*0014*/ 	.word	0x00000000


	//----- nvinfo : EIATTR_MIN_STACK_SIZE
	.align		4
.L_4:
        /*0018*/ 	.byte	0x04, 0x12
        /*001a*/ 	.short	(.L_6 - .L_5)
	.align		4
.L_5:
        /*001c*/ 	.word	index@(_Z3fftPfS_)
        /*0020*/ 	.word	0x00000000
.L_6:


//--------------------- .nv.compat                --------------------------
	.section	.nv.compat,"",@"SHT_CUDA_COMPAT_INFO"
	.align	4
        /*0000*/ 	.byte	0x02, 0x09, 0x00, 0x00, 0x02, 0x02, 0x01, 0x00, 0x02, 0x05, 0x05, 0x00, 0x03, 0x07, 0x01, 0x01
        /*0010*/ 	.byte	0x02, 0x03, 0x00, 0x00, 0x02, 0x06, 0x01, 0x00, 0x04, 0x0b, 0x08, 0x00, 0x01, 0x00, 0x00, 0x00
        /*0020*/ 	.byte	0x00, 0x00, 0x00, 0x00


//--------------------- .nv.info._Z3fftPfS_       --------------------------
	.section	.nv.info._Z3fftPfS_,"",@"SHT_CUDA_INFO"
	.sectionflags	@""
	.align	4


	//----- nvinfo : EIATTR_CUDA_API_VERSION
	.align		4
        /*0000*/ 	.byte	0x04, 0x37
        /*0002*/ 	.short	(.L_8 - .L_7)
.L_7:
        /*0004*/ 	.word	0x00000082


	//----- nvinfo : EIATTR_KPARAM_INFO
	.align		4
.L_8:
        /*0008*/ 	.byte	0x04, 0x17
        /*000a*/ 	.short	(.L_10 - .L_9)
.L_9:
        /*000c*/ 	.word	0x00000000
        /*0010*/ 	.short	0x0001
        /*0012*/ 	.short	0x0008
        /*0014*/ 	.byte	0x00, 0xf5, 0x21, 0x00


	//----- nvinfo : EIATTR_KPARAM_INFO
	.align		4
.L_10:
        /*0018*/ 	.byte	0x04, 0x17
        /*001a*/ 	.short	(.L_12 - .L_11)
.L_11:
        /*001c*/ 	.word	0x00000000
        /*0020*/ 	.short	0x0000
        /*0022*/ 	.short	0x0000
        /*0024*/ 	.byte	0x00, 0xf5, 0x21, 0x00


	//----- nvinfo : EIATTR_SPARSE_MMA_MASK
	.align		4
.L_12:
        /*0028*/ 	.byte	0x03, 0x50
        /*002a*/ 	.short	0x0000


	//----- nvinfo : EIATTR_MAXREG_COUNT
	.align		4
        /*002c*/ 	.byte	0x03, 0x1b
        /*002e*/ 	.short	0x00ff


	//----- nvinfo : EIATTR_MERCURY_ISA_VERSION
	.align		4
        /*0030*/ 	.byte	0x03, 0x5f
        /*0032*/ 	.short	0x0101


	//----- nvinfo : EIATTR_VRC_CTA_INIT_COUNT
	.align		4
        /*0034*/ 	.byte	0x02, 0x4a
	.zero		1
	.zero		1


	//----- nvinfo : EIATTR_EXIT_INSTR_OFFSETS
	.align		4
        /*0038*/ 	.byte	0x04, 0x1c
        /*003a*/ 	.short	(.L_14 - .L_13)


	//   ....[0]....
.L_13:
        /*003c*/ 	.word	0x00007500


	//----- nvinfo : EIATTR_CRS_STACK_SIZE
	.align		4
.L_14:
        /*0040*/ 	.byte	0x04, 0x1e
        /*0042*/ 	.short	(.L_16 - .L_15)
.L_15:
        /*0044*/ 	.word	0x00000000


	//----- nvinfo : EIATTR_CBANK_PARAM_SIZE
	.align		4
.L_16:
        /*0048*/ 	.byte	0x03, 0x19
        /*004a*/ 	.short	0x0010


	//----- nvinfo : EIATTR_PARAM_CBANK
	.align		4
        /*004c*/ 	.byte	0x04, 0x0a
        /*004e*/ 	.short	(.L_18 - .L_17)
	.align		4
.L_17:
        /*0050*/ 	.word	index@(.nv.constant0._Z3fftPfS_)
        /*0054*/ 	.short	0x0380
        /*0056*/ 	.short	0x0010


	//----- nvinfo : EIATTR_SW_WAR
	.align		4
.L_18:
        /*0058*/ 	.byte	0x04, 0x36
        /*005a*/ 	.short	(.L_20 - .L_19)
.L_19:
        /*005c*/ 	.word	0x00000008
.L_20:


//--------------------- .nv.callgraph             --------------------------
	.section	.nv.callgraph,"",@"SHT_CUDA_CALLGRAPH"
	.align	4
	.sectionentsize	8
	.align		4
        /*0000*/ 	.word	0x00000000
	.align		4
        /*0004*/ 	.word	0xffffffff
	.align		4
        /*0008*/ 	.word	0x00000000
	.align		4
        /*000c*/ 	.word	0xfffffffe
	.align		4
        /*0010*/ 	.word	0x00000000
	.align		4
        /*0014*/ 	.word	0xfffffffd
	.align		4
        /*0018*/ 	.word	0x00000000
	.align		4
        /*001c*/ 	.word	0xfffffffc


//--------------------- .nv.constant4             --------------------------
	.section	.nv.constant4,"a",@progbits
	.align	8
	.align		8
.nv.constant4:
        /*0000*/ 	.dword	__cudart_i2opi_f


//--------------------- .text._Z3fftPfS_          --------------------------
	.section	.text._Z3fftPfS_,"ax",@progbits
	.align	128
        .global         _Z3fftPfS_
        .type           _Z3fftPfS_,@function
        .size           _Z3fftPfS_,(.L_x_85 - _Z3fftPfS_)
        .other          _Z3fftPfS_,@"STO_CUDA_ENTRY STV_DEFAULT"
_Z3fftPfS_:
.text._Z3fftPfS_:
[----:B------:R-:W-:Y:S01]  /*0000*/  LDC R1, c[0x0][0x37c] ;  /* 0x0000df00ff017b82 */ /* 0x000fe20000000800 */
[----:B------:R-:W0:Y:S07]  /*0010*/  S2R R23, SR_TID.X ;  /* 0x0000000000177919 */ /* 0x000e2e0000002100 */
[----:B------:R-:W1:Y:S01]  /*0020*/  LDC.64 R2, c[0x0][0x380] ;  /* 0x0000e000ff027b82 */ /* 0x000e620000000a00 */
[----:B------:R-:W2:Y:S01]  /*0030*/  LDCU.64 UR6, c[0x0][0x358] ;  /* 0x00006b00ff0677ac */ /* 0x000ea20008000a00 */
[----:B------:R-:W0:Y:S02]  /*0040*/  S2R R0, SR_TID.Y ;  /* 0x0000000000007919 */ /* 0x000e240000002200 */
[----:B0-----:R-:W-:-:S04]  /*0050*/  IMAD R0, R0, 0x8, R23 ;  /* 0x0000000800007824 */ /* 0x001fc800078e0217 */
[----:B------:R-:W-:-:S04]  /*0060*/  IMAD.SHL.U32 R5, R0, 0x10, RZ ;  /* 0x0000001000057824 */ /* 0x000fc800078e00ff */
[----:B-1----:R-:W-:-:S05]  /*0070*/  IMAD.WIDE.U32 R2, R5, 0x4, R2 ;  /* 0x0000000405027825 */ /* 0x002fca00078e0002 */
[----:B--2---:R-:W2:Y:S04]  /*0080*/  LDG.E R24, desc[UR6][R2.64] ;  /* 0x0000000602187981 */ /* 0x004ea8000c1e1900 */
[----:B------:R-:W2:Y:S04]  /*0090*/  LDG.E R25, desc[UR6][R2.64+0x4] ;  /* 0x0000040602197981 */ /* 0x000ea8000c1e1900 */
[----:B------:R-:W2:Y:S04]  /*00a0*/  LDG.E R26, desc[UR6][R2.64+0x8] ;  /* 0x00000806021a7981 */ /* 0x000ea8000c1e1900 */
[----:B------:R-:W2:Y:S04]  /*00b0*/  LDG.E R27, desc[UR6][R2.64+0xc] ;  /* 0x00000c06021b7981 */ /* 0x000ea8000c1e1900 */
[----:B------:R-:W3:Y:S04]  /*00c0*/  LDG.E R16, desc[UR6][R2.64+0x10] ;  /* 0x0000100602107981 */ /* 0x000ee8000c1e1900 */
[----:B------:R-:W3:Y:S04]  /*00d0*/  LDG.E R17, desc[UR6][R2.64+0x14] ;  /* 0x0000140602117981 */ /* 0x000ee8000c1e1900 */
[----:B------:R-:W3:Y:S04]  /*00e0*/  LDG.E R18, desc[UR6][R2.64+0x18] ;  /* 0x0000180602127981 */ /* 0x000ee8000c1e1900 */
[----:B------:R-:W3:Y:S04]  /*00f0*/  LDG.E R19, desc[UR6][R2.64+0x1c] ;  /* 0x00001c0602137981 */ /* 0x000ee8000c1e1900 */
[----:B------:R-:W4:Y:S04]  /*0100*/  LDG.E R12, desc[UR6][R2.64+0x20] ;  /* 0x00002006020c7981 */ /* 0x000f28000c1e1900 */
[----:B------:R-:W4:Y:S04]  /*0110*/  LDG.E R13, desc[UR6][R2.64+0x24] ;  /* 0x00002406020d7981 */ /* 0x000f28000c1e1900 */
[----:B------:R-:W4:Y:S04]  /*0120*/  LDG.E R14, desc[UR6][R2.64+0x28] ;  /* 0x00002806020e7981 */ /* 0x000f28000c1e1900 */
[----:B------:R-:W4:Y:S04]  /*0130*/  LDG.E R15, desc[UR6][R2.64+0x2c] ;  /* 0x00002c06020f7981 */ /* 0x000f28000c1e1900 */
[----:B------:R-:W5:Y:S04]  /*0140*/  LDG.E R8, desc[UR6][R2.64+0x30] ;  /* 0x0000300602087981 */ /* 0x000f68000c1e1900 */
[----:B------:R-:W5:Y:S04]  /*0150*/  LDG.E R9, desc[UR6][R2.64+0x34] ;  /* 0x0000340602097981 */ /* 0x000f68000c1e1900 */
[----:B------:R-:W5:Y:S04]  /*0160*/  LDG.E R10, desc[UR6][R2.64+0x38] ;  /* 0x00003806020a7981 */ /* 0x000f68000c1e1900 */
[----:B------:R-:W5:Y:S01]  /*0170*/  LDG.E R11, desc[UR6][R2.64+0x3c] ;  /* 0x00003c06020b7981 */ /* 0x000f62000c1e1900 */
[----:B------:R-:W0:Y:S01]  /*0180*/  S2UR UR5, SR_CgaCtaId ;  /* 0x00000000000579c3 */ /* 0x000e220000008800 */
[----:B------:R-:W-:Y:S01]  /*0190*/  UMOV UR4, 0x400 ;  /* 0x0000040000047882 */ /* 0x000fe20000000000 */
[----:B------:R-:W-:Y:S01]  /*01a0*/  IMAD.MOV.U32 R0, RZ, RZ, 0x394d4153 ;  /* 0x394d4153ff007424 */ /* 0x000fe200078e00ff */
[----:B------:R-:W-:Y:S01]  /*01b0*/  BSSY.RECONVERGENT B0, `(.L_x_0) ;  /* 0x00000c2000007945 */ /* 0x000fe20003800200 */
[----:B0-----:R-:W-:-:S06]  /*01c0*/  ULEA UR4, UR5, UR4, 0x18 ;  /* 0x0000000405047291 */ /* 0x001fcc000f8ec0ff */
[----:B------:R-:W-:-:S05]  /*01d0*/  LEA R22, R5, UR4, 0x2 ;  /* 0x0000000405167c11 */ /* 0x000fca000f8e10ff */
[----:B------:R-:W-:Y:S01]  /*01e0*/  IMAD R36, R23, -0x38, R22 ;  /* 0xffffffc817247824 */ /* 0x000fe200078e0216 */
[----:B--2---:R-:W-:Y:S04]  /*01f0*/  STS.128 [R22], R24 ;  /* 0x0000001816007388 */ /* 0x004fe80000000c00 */
[----:B---3--:R-:W-:Y:S04]  /*0200*/  STS.128 [R22+0x10], R16 ;  /* 0x0000101016007388 */ /* 0x008fe80000000c00 */
[----:B----4-:R0:W-:Y:S04]  /*0210*/  STS.128 [R22+0x20], R12 ;  /* 0x0000200c16007388 */ /* 0x0101e80000000c00 */
[----:B-----5:R1:W-:Y:S01]  /*0220*/  STS.128 [R22+0x30], R8 ;  /* 0x0000300816007388 */ /* 0x0203e20000000c00 */
[----:B0-----:R-:W-:Y:S01]  /*0230*/  FFMA R12, RZ, -R0, 0.0083327032625675201416 ;  /* 0x3c0885e4ff0c7423 */ /* 0x001fe20000000800 */
[----:B------:R-:W-:-:S02]  /*0240*/  FFMA R0, RZ, RZ, RZ ;  /* 0x000000ffff007223 */ /* 0x000fc400000000ff */
[----:B------:R-:W-:Y:S04]  /*0250*/  LDS.64 R30, [R36+0x40] ;  /* 0x00004000241e7984 */ /* 0x000fe80000000a00 */
[----:B------:R-:W0:Y:S04]  /*0260*/  LDS.64 R28, [R36+0x140] ;  /* 0x00014000241c7984 */ /* 0x000e280000000a00 */
[----:B------:R-:W-:Y:S04]  /*0270*/  LDS.64 R32, [R36] ;  /* 0x0000000024207984 */ /* 0x000fe80000000a00 */
[----:B------:R-:W2:Y:S01]  /*0280*/  LDS.64 R34, [R36+0x100] ;  /* 0x0001000024227984 */ /* 0x000ea20000000a00 */
[----:B-1----:R-:W-:-:S03]  /*0290*/  FFMA R9, RZ, R12, -0.16666662693023681641 ;  /* 0xbe2aaaa8ff097423 */ /* 0x002fc6000000000c */
[----:B------:R-:W-:Y:S01]  /*02a0*/  LDS.64 R6, [R36+0x80] ;  /* 0x0000800024067984 */ /* 0x000fe20000000a00 */
[----:B------:R-:W-:-:S03]  /*02b0*/  FFMA R0, R0, R9, RZ ;  /* 0x0000000900007223 */ /* 0x000fc600000000ff */
[----:B------:R-:W1:Y:S04]  /*02c0*/  LDS.64 R20, [R36+0x180] ;  /* 0x0001800024147984 */ /* 0x000e680000000a00 */
[----:B------:R-:W-:Y:S04]  /*02d0*/  LDS.64 R4, [R36+0xc0] ;  /* 0x0000c00024047984 */ /* 0x000fe80000000a00 */
[----:B------:R-:W3:Y:S01]  /*02e0*/  LDS.64 R2, [R36+0x1c0] ;  /* 0x0001c00024027984 */ /* 0x000ee20000000a00 */
[C-C-:B0-----:R-:W-:Y:S01]  /*02f0*/  FADD R9, R31.reuse, -R29.reuse ;  /* 0x8000001d1f097221 */ /* 0x141fe20000000000 */
[C-C-:B------:R-:W-:Y:S01]  /*0300*/  FADD R8, R30.reuse, -R28.reuse ;  /* 0x8000001c1e087221 */ /* 0x140fe20000000000 */
[----:B------:R-:W-:Y:S01]  /*0310*/  FADD R28, R30, R28 ;  /* 0x0000001c1e1c7221 */ /* 0x000fe20000000000 */
[----:B------:R-:W-:Y:S01]  /*0320*/  FADD R29, R31, R29 ;  /* 0x0000001d1f1d7221 */ /* 0x000fe20000000000 */
[----:B------:R-:W-:Y:S01]  /*0330*/  FMUL R13, R9, 0.70710676908493041992 ;  /* 0x3f3504f3090d7820 */ /* 0x000fe20000400000 */
[----:B--2---:R-:W-:-:S03]  /*0340*/  FADD R11, R33, R35 ;  /* 0x00000023210b7221 */ /* 0x004fc60000000000 */
[C-C-:B------:R-:W-:Y:S01]  /*0350*/  FFMA R9, R8.reuse, 0.70710676908493041992, R13.reuse ;  /* 0x3f3504f308097823 */ /* 0x140fe2000000000d */
[----:B------:R-:W-:Y:S01]  /*0360*/  FFMA R8, R8, -0.70710676908493041992, R13 ;  /* 0xbf3504f308087823 */ /* 0x000fe2000000000d */
[C-C-:B------:R-:W-:Y:S01]  /*0370*/  FADD R10, R32.reuse, R34.reuse ;  /* 0x00000022200a7221 */ /* 0x140fe20000000000 */
[----:B------:R-:W-:Y:S01]  /*0380*/  FADD R32, R32, -R34 ;  /* 0x8000002220207221 */ /* 0x000fe20000000000 */
[----:B------:R-:W-:Y:S01]  /*0390*/  FADD R33, R33, -R35 ;  /* 0x8000002321217221 */ /* 0x000fe20000000000 */
[C-C-:B-1----:R-:W-:Y:S01]  /*03a0*/  FADD R12, R7.reuse, R21.reuse ;  /* 0x00000015070c7221 */ /* 0x142fe20000000000 */
[----:B------:R-:W-:Y:S01]  /*03b0*/  FADD R21, R7, -R21 ;  /* 0x8000001507157221 */ /* 0x000fe20000000000 */
[C-C-:B------:R-:W-:Y:S01]  /*03c0*/  FADD R13, R6.reuse, R20.reuse ;  /* 0x00000014060d7221 */ /* 0x140fe20000000000 */
[----:B------:R-:W-:Y:S01]  /*03d0*/  FADD R20, -R6, R20 ;  /* 0x0000001406147221 */ /* 0x000fe20000000100 */
[C-C-:B------:R-:W-:Y:S01]  /*03e0*/  FADD R17, R11.reuse, R12.reuse ;  /* 0x0000000c0b117221 */ /* 0x140fe20000000000 */
[----:B------:R-:W-:Y:S01]  /*03f0*/  FADD R7, R11, -R12 ;  /* 0x8000000c0b077221 */ /* 0x000fe20000000000 */
[----:B------:R-:W-:-:S02]  /*0400*/  HFMA2 R12, -RZ, RZ, 0.487060546875, -0.0625 ;  /* 0x37cbac00ff0c7431 */ /* 0x000fc400000001ff */
[C-C-:B------:R-:W-:Y:S01]  /*0410*/  FADD R16, R10.reuse, R13.reuse ;  /* 0x0000000d0a107221 */ /* 0x140fe20000000000 */
[----:B------:R-:W-:Y:S01]  /*0420*/  FADD R6, R10, -R13 ;  /* 0x8000000d0a067221 */ /* 0x000fe20000000000 */
[C-C-:B---3--:R-:W-:Y:S01]  /*0430*/  FADD R13, R4.reuse, R2.reuse ;  /* 0x00000002040d7221 */ /* 0x148fe20000000000 */
[----:B------:R-:W-:Y:S01]  /*0440*/  FADD R14, R4, -R2 ;  /* 0x80000002040e7221 */ /* 0x000fe20000000000 */
[C-C-:B------:R-:W-:Y:S01]  /*0450*/  FADD R2, R5.reuse, R3.reuse ;  /* 0x0000000305027221 */ /* 0x140fe20000000000 */
[----:B------:R-:W-:Y:S01]  /*0460*/  FADD R3, R5, -R3 ;  /* 0x8000000305037221 */ /* 0x000fe20000000000 */
[C-C-:B------:R-:W-:Y:S01]  /*0470*/  FADD R5, R28.reuse, R13.reuse ;  /* 0x0000000d1c057221 */ /* 0x140fe20000000000 */
[----:B------:R-:W-:Y:S01]  /*0480*/  FADD R4, -R28, R13 ;  /* 0x0000000d1c047221 */ /* 0x000fe20000000100 */
[C-C-:B------:R-:W-:Y:S01]  /*0490*/  FADD R18, R32.reuse, R21.reuse ;  /* 0x0000001520127221 */ /* 0x140fe20000000000 */
[----:B------:R-:W-:Y:S01]  /*04a0*/  FFMA R12, RZ, R12, -0.0013887860113754868507 ;  /* 0xbab607edff0c7423 */ /* 0x000fe2000000000c */
[----:B------:R-:W-:Y:S01]  /*04b0*/  FADD R10, R32, -R21 ;  /* 0x80000015200a7221 */ /* 0x000fe20000000000 */
[----:B------:R-:W-:Y:S01]  /*04c0*/  I2FP.F32.U32 R28, R23 ;  /* 0x00000017001c7245 */ /* 0x000fe20000201000 */
[----:B------:R-:W-:Y:S01]  /*04d0*/  FADD R15, R16, R5 ;  /* 0x00000005100f7221 */ /* 0x000fe20000000000 */
[----:B------:R-:W-:Y:S01]  /*04e0*/  FFMA R13, RZ, R12, 0.041666727513074874878 ;  /* 0x3d2aaabbff0d7423 */ /* 0x000fe2000000000c */
[C-C-:B------:R-:W-:Y:S01]  /*04f0*/  FADD R12, R29.reuse, R2.reuse ;  /* 0x000000021d0c7221 */ /* 0x140fe20000000000 */
[----:B------:R-:W-:Y:S01]  /*0500*/  FADD R29, R29, -R2 ;  /* 0x800000021d1d7221 */ /* 0x000fe20000000000 */
[----:B------:R-:W-:Y:S01]  /*0510*/  FMUL R14, R14, 0.70710676908493041992 ;  /* 0x3f3504f30e0e7820 */ /* 0x000fe20000400000 */
[----:B------:R-:W-:Y:S01]  /*0520*/  FFMA R13, RZ, R13, -0.4999999701976776123 ;  /* 0xbeffffffff0d7423 */ /* 0x000fe2000000000d */
[----:B------:R-:W-:Y:S01]  /*0530*/  FADD R21, R17, R12 ;  /* 0x0000000c11157221 */ /* 0x000fe20000000000 */
[----:B------:R-:W-:Y:S01]  /*0540*/  FMUL R28, R28, 0.098174773156642913818 ;  /* 0x3dc90fdb1c1c7820 */ /* 0x000fe20000400000 */
[--C-:B------:R-:W-:Y:S01]  /*0550*/  FADD R19, R33, R20.reuse ;  /* 0x0000001421137221 */ /* 0x100fe20000000000 */
[----:B------:R-:W-:Y:S01]  /*0560*/  FFMA R24, RZ, R13, 1 ;  /* 0x3f800000ff187423 */ /* 0x000fe2000000000d */
[-C--:B------:R-:W-:Y:S01]  /*0570*/  FMUL R2, R21, R0.reuse ;  /* 0x0000000015027220 */ /* 0x080fe20000400000 */
[----:B------:R-:W-:Y:S01]  /*0580*/  FMUL R0, R15, R0 ;  /* 0x000000000f007220 */ /* 0x000fe20000400000 */
[----:B------:R-:W-:Y:S01]  /*0590*/  FADD R11, R33, -R20 ;  /* 0x80000014210b7221 */ /* 0x000fe20000000000 */
[C-C-:B------:R-:W-:Y:S01]  /*05a0*/  FFMA R20, R3.reuse, 0.70710676908493041992, -R14.reuse ;  /* 0x3f3504f303147823 */ /* 0x140fe2000000080e */
[----:B------:R-:W-:Y:S01]  /*05b0*/  FFMA R13, R3, -0.70710676908493041992, -R14 ;  /* 0xbf3504f3030d7823 */ /* 0x000fe2000000080e */
[-C--:B------:R-:W-:Y:S01]  /*05c0*/  FFMA R3, R21, R24.reuse, -R0 ;  /* 0x0000001815037223 */ /* 0x080fe20000000800 */
[----:B------:R-:W-:Y:S01]  /*05d0*/  FMUL R0, R28, 0.63661974668502807617 ;  /* 0x3f22f9831c007820 */ /* 0x000fe20000400000 */
[----:B------:R-:W-:Y:S01]  /*05e0*/  FFMA R2, R15, R24, R2 ;  /* 0x000000180f027223 */ /* 0x000fe20000000002 */
[C-C-:B------:R-:W-:Y:S01]  /*05f0*/  FADD R15, R8.reuse, -R13.reuse ;  /* 0x8000000d080f7221 */ /* 0x140fe20000000000 */
[C-C-:B------:R-:W-:Y:S01]  /*0600*/  FADD R24, -R9.reuse, R20.reuse ;  /* 0x0000001409187221 */ /* 0x140fe20000000100 */
[----:B------:R-:W-:Y:S01]  /*0610*/  FADD R21, R9, R20 ;  /* 0x0000001409157221 */ /* 0x000fe20000000000 */
[----:B------:R-:W-:Y:S01]  /*0620*/  FADD R20, R8, R13 ;  /* 0x0000000d08147221 */ /* 0x000fe20000000000 */
[----:B------:R-:W0:Y:S01]  /*0630*/  F2I.NTZ R0, R0 ;  /* 0x0000000000007305 */ /* 0x000e220000203100 */
[C-C-:B------:R-:W-:Y:S01]  /*0640*/  FADD R14, R10.reuse, R15.reuse ;  /* 0x0000000f0a0e7221 */ /* 0x140fe20000000000 */
[----:B------:R-:W-:Y:S01]  /*0650*/  FADD R10, R10, -R15 ;  /* 0x8000000f0a0a7221 */ /* 0x000fe20000000000 */
[C-C-:B------:R-:W-:Y:S01]  /*0660*/  FADD R15, R11.reuse, R24.reuse ;  /* 0x000000180b0f7221 */ /* 0x140fe20000000000 */
[----:B------:R-:W-:Y:S01]  /*0670*/  FADD R11, R11, -R24 ;  /* 0x800000180b0b7221 */ /* 0x000fe20000000000 */
[----:B------:R-:W-:Y:S01]  /*0680*/  FADD R17, R17, -R12 ;  /* 0x8000000c11117221 */ /* 0x000fe20000000000 */
[----:B------:R-:W-:Y:S01]  /*0690*/  FADD R24, R18, R21 ;  /* 0x0000001512187221 */ /* 0x000fe20000000000 */
[----:B------:R-:W-:Y:S01]  /*06a0*/  FADD R25, R19, R20 ;  /* 0x0000001413197221 */ /* 0x000fe20000000000 */
[----:B------:R-:W-:Y:S01]  /*06b0*/  FADD R16, R16, -R5 ;  /* 0x8000000510107221 */ /* 0x000fe20000000000 */
[C-C-:B------:R-:W-:Y:S01]  /*06c0*/  FADD R12, R6.reuse, R29.reuse ;  /* 0x0000001d060c7221 */ /* 0x140fe20000000000 */
[----:B------:R-:W-:Y:S01]  /*06d0*/  FADD R8, R6, -R29 ;  /* 0x8000001d06087221 */ /* 0x000fe20000000000 */
[C-C-:B------:R-:W-:Y:S01]  /*06e0*/  FADD R13, R7.reuse, R4.reuse ;  /* 0x00000004070d7221 */ /* 0x140fe20000000000 */
[----:B------:R-:W-:Y:S01]  /*06f0*/  FADD R9, R7, -R4 ;  /* 0x8000000407097221 */ /* 0x000fe20000000000 */
[----:B------:R-:W-:Y:S01]  /*0700*/  FADD R18, R18, -R21 ;  /* 0x8000001512127221 */ /* 0x000fe20000000000 */
[----:B------:R-:W-:Y:S01]  /*0710*/  FADD R19, R19, -R20 ;  /* 0x8000001413137221 */ /* 0x000fe20000000000 */
[----:B------:R-:W-:Y:S01]  /*0720*/  STS.64 [R22+0x8], R24 ;  /* 0x0000081816007388 */ /* 0x000fe20000000a00 */
[----:B0-----:R-:W-:Y:S01]  /*0730*/  I2FP.F32.S32 R29, R0 ;  /* 0x00000000001d7245 */ /* 0x001fe20000201400 */
[----:B------:R-:W-:Y:S01]  /*0740*/  IMAD.MOV.U32 R30, RZ, RZ, R0 ;  /* 0x000000ffff1e7224 */ /* 0x000fe200078e0000 */
[----:B------:R-:W-:Y:S01]  /*0750*/  FSETP.GE.AND P0, PT, |R28|, 105615, PT ;  /* 0x47ce47801c00780b */ /* 0x000fe20003f06200 */
[----:B------:R-:W-:Y:S04]  /*0760*/  STS.128 [R22+0x10], R12 ;  /* 0x0000100c16007388 */ /* 0x000fe80000000c00 */
[----:B------:R-:W-:Y:S04]  /*0770*/  STS.128 [R22+0x30], R8 ;  /* 0x0000300816007388 */ /* 0x000fe80000000c00 */
[----:B------:R-:W-:Y:S04]  /*0780*/  STS.128 [R22+0x20], R16 ;  /* 0x0000201016007388 */ /* 0x000fe80000000c00 */
[----:B------:R0:W-:Y:S02]  /*0790*/  STS.64 [R22], R2 ;  /* 0x0000000216007388 */ /* 0x0001e40000000a00 */
[----:B0-----:R-:W-:-:S04]  /*07a0*/  FFMA R2, R29, -1.5707962512969970703, R28 ;  /* 0xbfc90fda1d027823 */ /* 0x001fc8000000001c */
[----:B------:R-:W-:-:S04]  /*07b0*/  FFMA R2, R29, -7.5497894158615963534e-08, R2 ;  /* 0xb3a221681d027823 */ /* 0x000fc80000000002 */
[----:B------:R-:W-:Y:S01]  /*07c0*/  FFMA R29, R29, -5.3903029534742383927e-15, R2 ;  /* 0xa7c234c51d1d7823 */ /* 0x000fe20000000002 */
[----:B------:R-:W-:-:S03]  /*07d0*/  P2R R2, PR, RZ, 0x1 ;  /* 0x00000001ff027803 */ /* 0x000fc60000000000 */
[----:B------:R-:W-:Y:S01]  /*07e0*/  IMAD.MOV.U32 R31, RZ, RZ, R29 ;  /* 0x000000ffff1f7224 */ /* 0x000fe200078e001d */
[----:B------:R-:W-:Y:S06]  /*07f0*/  @!P0 BRA `(.L_x_1) ;  /* 0x0000000400748947 */ /* 0x000fec0003800000 */
[----:B------:R-:W-:-:S13]  /*0800*/  FSETP.NEU.AND P0, PT, |R28|, +INF , PT ;  /* 0x7f8000001c00780b */ /* 0x000fda0003f0d200 */
[----:B------:R-:W-:Y:S05]  /*0810*/  @!P0 BRA `(.L_x_2) ;  /* 0x00000004005c8947 */ /* 0x000fea0003800000 */
[----:B------:R-:W-:Y:S01]  /*0820*/  IMAD.SHL.U32 R0, R28, 0x100, RZ ;  /* 0x000001001c007824 */ /* 0x000fe200078e00ff */
[----:B------:R-:W-:Y:S01]  /*0830*/  MOV R31, RZ ;  /* 0x000000ff001f7202 */ /* 0x000fe20000000f00 */
[----:B------:R-:W-:Y:S01]  /*0840*/  IMAD.MOV.U32 R32, RZ, RZ, RZ ;  /* 0x000000ffff207224 */ /* 0x000fe200078e00ff */
[----:B------:R-:W0:Y:S02]  /*0850*/  LDCU.64 UR8, c[0x4][URZ] ;  /* 0x01000000ff0877ac */ /* 0x000e240008000a00 */
[----:B------:R-:W-:Y:S01]  /*0860*/  LOP3.LUT R0, R0, 0x80000000, RZ, 0xfc, !PT ;  /* 0x8000000000007812 */ /* 0x000fe200078efcff */
[----:B------:R-:W-:Y:S01]  /*0870*/  UMOV UR5, URZ ;  /* 0x000000ff00057c82 */ /* 0x000fe20008000000 */
[----:B------:R-:W-:-:S05]  /*0880*/  UMOV UR4, URZ ;  /* 0x000000ff00047c82 */ /* 0x000fca0008000000 */
.L_x_3:
[----:B0-----:R-:W-:Y:S02]  /*0890*/  IMAD.U32 R3, RZ, RZ, UR9 ;  /* 0x00000009ff037e24 */ /* 0x001fe4000f8e00ff */
[----:B------:R-:W-:-:S05]  /*08a0*/  IMAD.U32 R2, RZ, RZ, UR8 ;  /* 0x00000008ff027e24 */ /* 0x000fca000f8e00ff */
[----:B------:R-:W2:Y:S01]  /*08b0*/  LDG.E.CONSTANT R3, desc[UR6][R2.64] ;  /* 0x0000000602037981 */ /* 0x000ea2000c1e9900 */
[----:B------:R-:W-:Y:S01]  /*08c0*/  UIADD3 UR4, UPT, UPT, UR4, 0x1, URZ ;  /* 0x0000000104047890 */ /* 0x000fe2000fffe0ff */
[C---:B------:R-:W-:Y:S01]  /*08d0*/  ISETP.EQ.AND P0, PT, R32.reuse, RZ, PT ;  /* 0x000000ff2000720c */ /* 0x040fe20003f02270 */
[----:B------:R-:W-:Y:S01]  /*08e0*/  UIADD3 UR8, UP1, UPT, UR8, 0x4, URZ ;  /* 0x0000000408087890 */ /* 0x000fe2000ff3e0ff */
[C---:B------:R-:W-:Y:S01]  /*08f0*/  ISETP.EQ.AND P1, PT, R32.reuse, 0x4, PT ;  /* 0x000000042000780c */ /* 0x040fe20003f22270 */
[----:B------:R-:W-:Y:S01]  /*0900*/  UISETP.NE.AND UP0, UPT, UR4, 0x6, UPT ;  /* 0x000000060400788c */ /* 0x000fe2000bf05270 */
[C---:B------:R-:W-:Y:S01]  /*0910*/  ISETP.EQ.AND P3, PT, R32.reuse, 0xc, PT ;  /* 0x0000000c2000780c */ /* 0x040fe20003f62270 */
[----:B------:R-:W-:Y:S01]  /*0920*/  UIADD3.X UR9, UPT, UPT, URZ, UR9, URZ, UP1, !UPT ;  /* 0x00000009ff097290 */ /* 0x000fe20008ffe4ff */
[C---:B------:R-:W-:Y:S02]  /*0930*/  ISETP.EQ.AND P4, PT, R32.reuse, 0x10, PT ;  /* 0x000000102000780c */ /* 0x040fe40003f82270 */
[----:B------:R-:W-:Y:S01]  /*0940*/  ISETP.EQ.AND P5, PT, R32, 0x14, PT ;  /* 0x000000142000780c */ /* 0x000fe20003fa2270 */
[----:B--2---:R-:W-:-:S03]  /*0950*/  IMAD.WIDE.U32 R26, R3, R0, RZ ;  /* 0x00000000031a7225 */ /* 0x004fc600078e00ff */
[----:B------:R-:W-:-:S04]  /*0960*/  IADD3 R26, P2, PT, R26, R31, RZ ;  /* 0x0000001f1a1a7210 */ /* 0x000fc80007f5e0ff */
[----:B------:R-:W-:Y:S01]  /*0970*/  IADD3.X R31, PT, PT, R27, UR5, RZ, P2, !PT ;  /* 0x000000051b1f7c10 */ /* 0x000fe200097fe4ff */
[--C-:B------:R-:W-:Y:S01]  /*0980*/  @P1 IMAD.MOV.U32 R20, RZ, RZ, R26.reuse ;  /* 0x000000ffff141224 */ /* 0x100fe200078e001a */
[C---:B------:R-:W-:Y:S01]  /*0990*/  ISETP.EQ.AND P2, PT, R32.reuse, 0x8, PT ;  /* 0x000000082000780c */ /* 0x040fe20003f42270 */
[--C-:B------:R-:W-:Y:S01]  /*09a0*/  @P3 IMAD.MOV.U32 R6, RZ, RZ, R26.reuse ;  /* 0x000000ffff063224 */ /* 0x100fe200078e001a */
[-C--:B------:R-:W-:Y:S01]  /*09b0*/  @P0 MOV R21, R26.reuse ;  /* 0x0000001a00150202 */ /* 0x080fe20000000f00 */
[----:B------:R-:W-:Y:S01]  /*09c0*/  @P5 IMAD.MOV.U32 R4, RZ, RZ, R26 ;  /* 0x000000ffff045224 */ /* 0x000fe200078e001a */
[----:B------:R-:W-:Y:S01]  /*09d0*/  @P4 MOV R5, R26 ;  /* 0x0000001a00054202 */ /* 0x000fe20000000f00 */
[----:B------:R-:W-:-:S08]  /*09e0*/  VIADD R32, R32, 0x4 ;  /* 0x0000000420207836 */ /* 0x000fd00000000000 */
[----:B------:R-:W-:Y:S01]  /*09f0*/  @P2 IMAD.MOV.U32 R7, RZ, RZ, R26 ;  /* 0x000000ffff072224 */ /* 0x000fe200078e001a */
[----:B------:R-:W-:Y:S06]  /*0a00*/  BRA.U UP0, `(.L_x_3) ;  /* 0xfffffffd00a07547 */ /* 0x000fec000b83ffff */
[----:B------:R-:W-:Y:S01]  /*0a10*/  SHF.R.U32.HI R2, RZ, 0x17, R28 ;  /* 0x00000017ff027819 */ /* 0x000fe2000001161c */
[----:B------:R-:W-:Y:S04]  /*0a20*/  BSSY.RECONVERGENT B1, `(.L_x_4) ;  /* 0x0000027000017945 */ /* 0x000fe80003800200 */
[----:B------:R-:W-:-:S05]  /*0a30*/  VIADD R0, R2, 0xffffff80 ;  /* 0xffffff8002007836 */ /* 0x000fca0000000000 */
[----:B------:R-:W-:-:S04]  /*0a40*/  SHF.R.U32.HI R0, RZ, 0x5, R0 ;  /* 0x00000005ff007819 */ /* 0x000fc80000011600 */
[----:B------:R-:W-:-:S04]  /*0a50*/  LEA R27, -R0, RZ, 0x2 ;  /* 0x000000ff001b7211 */ /* 0x000fc800078e11ff */
[C---:B------:R-:W-:Y:S02]  /*0a60*/  ISETP.EQ.AND P3, PT, R27.reuse, -0x18, PT ;  /* 0xffffffe81b00780c */ /* 0x040fe40003f62270 */
[C---:B------:R-:W-:Y:S02]  /*0a70*/  ISETP.EQ.AND P4, PT, R27.reuse, -0x14, PT ;  /* 0xffffffec1b00780c */ /* 0x040fe40003f82270 */
[C---:B------:R-:W-:Y:S02]  /*0a80*/  ISETP.EQ.AND P0, PT, R27.reuse, -0x10, PT ;  /* 0xfffffff01b00780c */ /* 0x040fe40003f02270 */
[C---:B------:R-:W-:Y:S02]  /*0a90*/  ISETP.EQ.AND P1, PT, R27.reuse, -0xc, PT ;  /* 0xfffffff41b00780c */ /* 0x040fe40003f22270 */
[C---:B------:R-:W-:Y:S02]  /*0aa0*/  ISETP.EQ.AND P2, PT, R27.reuse, -0x8, PT ;  /* 0xfffffff81b00780c */ /* 0x040fe40003f42270 */
[----:B------:R-:W-:-:S03]  /*0ab0*/  ISETP.EQ.AND P5, PT, R27, 0x4, PT ;  /* 0x000000041b00780c */ /* 0x000fc60003fa2270 */
[--C-:B------:R-:W-:Y:S01]  /*0ac0*/  @P3 IMAD.MOV.U32 R0, RZ, RZ, R21.reuse ;  /* 0x000000ffff003224 */ /* 0x100fe200078e0015 */
[C---:B------:R-:W-:Y:S01]  /*0ad0*/  ISETP.EQ.AND P3, PT, R27.reuse, -0x4, PT ;  /* 0xfffffffc1b00780c */ /* 0x040fe20003f62270 */
[----:B------:R-:W-:Y:S02]  /*0ae0*/  @P4 IMAD.MOV.U32 R3, RZ, RZ, R21 ;  /* 0x000000ffff034224 */ /* 0x000fe400078e0015 */
[----:B------:R-:W-:Y:S01]  /*0af0*/  @P4 IMAD.MOV.U32 R0, RZ, RZ, R20 ;  /* 0x000000ffff004224 */ /* 0x000fe200078e0014 */
[----:B------:R-:W-:Y:S01]  /*0b00*/  ISETP.EQ.AND P4, PT, R27, RZ, PT ;  /* 0x000000ff1b00720c */ /* 0x000fe20003f82270 */
[--C-:B------:R-:W-:Y:S01]  /*0b10*/  @P0 IMAD.MOV.U32 R0, RZ, RZ, R7.reuse ;  /* 0x000000ffff000224 */ /* 0x100fe200078e0007 */
[----:B------:R-:W-:Y:S01]  /*0b20*/  @P0 MOV R3, R20 ;  /* 0x0000001400030202 */ /* 0x000fe20000000f00 */
[----:B------:R-:W-:Y:S01]  /*0b30*/  @P1 IMAD.MOV.U32 R3, RZ, RZ, R7 ;  /* 0x000000ffff031224 */ /* 0x000fe200078e0007 */
[----:B------:R-:W-:Y:S01]  /*0b40*/  @P2 MOV R3, R6 ;  /* 0x0000000600032202 */ /* 0x000fe20000000f00 */
[----:B------:R-:W-:-:S02]  /*0b50*/  @P1 IMAD.MOV.U32 R0, RZ, RZ, R6 ;  /* 0x000000ffff001224 */ /* 0x000fc400078e0006 */
[--C-:B------:R-:W-:Y:S02]  /*0b60*/  @P2 IMAD.MOV.U32 R0, RZ, RZ, R5.reuse ;  /* 0x000000ffff002224 */ /* 0x100fe400078e0005 */
[----:B------:R-:W-:Y:S02]  /*0b70*/  @P3 IMAD.MOV.U32 R3, RZ, RZ, R5 ;  /* 0x000000ffff033224 */ /* 0x000fe400078e0005 */
[----:B------:R-:W-:Y:S02]  /*0b80*/  @P3 IMAD.MOV.U32 R0, RZ, RZ, R4 ;  /* 0x000000ffff003224 */ /* 0x000fe400078e0004 */
[----:B------:R-:W-:Y:S01]  /*0b90*/  @P4 MOV R3, R4 ;  /* 0x0000000400034202 */ /* 0x000fe20000000f00 */
[--C-:B------:R-:W-:Y:S02]  /*0ba0*/  @P5 IMAD.MOV.U32 R3, RZ, RZ, R31.reuse ;  /* 0x000000ffff035224 */ /* 0x100fe400078e001f */
[----:B------:R-:W-:Y:S02]  /*0bb0*/  @P4 IMAD.MOV.U32 R0, RZ, RZ, R31 ;  /* 0x000000ffff004224 */ /* 0x000fe400078e001f */
[----:B------:R-:W-:Y:S01]  /*0bc0*/  IMAD.MOV.U32 R26, RZ, RZ, R3 ;  /* 0x000000ffff1a7224 */ /* 0x000fe200078e0003 */
[----:B------:R-:W-:-:S13]  /*0bd0*/  LOP3.LUT P6, R3, R2, 0x1f, RZ, 0xc0, !PT ;  /* 0x0000001f02037812 */ /* 0x000fda00078cc0ff */
[----:B------:R-:W-:Y:S05]  /*0be0*/  @!P6 BRA `(.L_x_5) ;  /* 0x000000000028e947 */ /* 0x000fea0003800000 */
[----:B------:R-:W-:Y:S01]  /*0bf0*/  @P0 MOV R2, R21 ;  /* 0x0000001500020202 */ /* 0x000fe20000000f00 */
[----:B------:R-:W-:Y:S01]  /*0c00*/  @P1 IMAD.MOV.U32 R2, RZ, RZ, R20 ;  /* 0x000000ffff021224 */ /* 0x000fe200078e0014 */
[----:B------:R-:W-:Y:S01]  /*0c10*/  ISETP.EQ.AND P0, PT, R27, 0x8, PT ;  /* 0x000000081b00780c */ /* 0x000fe20003f02270 */
[----:B------:R-:W-:Y:S01]  /*0c20*/  @P2 IMAD.MOV.U32 R2, RZ, RZ, R7 ;  /* 0x000000ffff022224 */ /* 0x000fe200078e0007 */
[----:B------:R-:W-:Y:S01]  /*0c30*/  SHF.L.W.U32.HI R0, R26, R3, R0 ;  /* 0x000000031a007219 */ /* 0x000fe20000010e00 */
[----:B------:R-:W-:Y:S01]  /*0c40*/  @P3 IMAD.MOV.U32 R2, RZ, RZ, R6 ;  /* 0x000000ffff023224 */ /* 0x000fe200078e0006 */
[----:B------:R-:W-:Y:S01]  /*0c50*/  @P4 MOV R2, R5 ;  /* 0x0000000500024202 */ /* 0x000fe20000000f00 */
[----:B------:R-:W-:-:S08]  /*0c60*/  @P5 IMAD.MOV.U32 R2, RZ, RZ, R4 ;  /* 0x000000ffff025224 */ /* 0x000fd000078e0004 */
[----:B------:R-:W-:-:S05]  /*0c70*/  @P0 IMAD.MOV.U32 R2, RZ, RZ, R31 ;  /* 0x000000ffff020224 */ /* 0x000fca00078e001f */
[----:B------:R-:W-:-:S07]  /*0c80*/  SHF.L.W.U32.HI R26, R2, R3, R26 ;  /* 0x00000003021a7219 */ /* 0x000fce0000010e1a */
.L_x_5:
[----:B------:R-:W-:Y:S05]  /*0c90*/  BSYNC.RECONVERGENT B1 ;  /* 0x0000000000017941 */ /* 0x000fea0003800200 */
.L_x_4:
[C-C-:B------:R-:W-:Y:S01]  /*0ca0*/  SHF.L.W.U32.HI R31, R26.reuse, 0x2, R0.reuse ;  /* 0x000000021a1f7819 */ /* 0x140fe20000010e00 */
[----:B------:R-:W-:Y:S01]  /*0cb0*/  IMAD.SHL.U32 R2, R26, 0x4, RZ ;  /* 0x000000041a027824 */ /* 0x000fe200078e00ff */
[----:B------:R-:W-:Y:S01]  /*0cc0*/  UMOV UR4, 0x54442d19 ;  /* 0x54442d1900047882 */ /* 0x000fe20000000000 */
[----:B------:R-:W-:Y:S01]  /*0cd0*/  UMOV UR5, 0x3bf921fb ;  /* 0x3bf921fb00057882 */ /* 0x000fe20000000000 */
[----:B------:R-:W-:Y:S02]  /*0ce0*/  SHF.R.S32.HI R3, RZ, 0x1f, R31 ;  /* 0x0000001fff037819 */ /* 0x000fe4000001141f */
[----:B------:R-:W-:Y:S02]  /*0cf0*/  SHF.R.U32.HI R0, RZ, 0x1e, R0 ;  /* 0x0000001eff007819 */ /* 0x000fe40000011600 */
[C---:B------:R-:W-:Y:S02]  /*0d00*/  LOP3.LUT R2, R3.reuse, R2, RZ, 0x3c, !PT ;  /* 0x0000000203027212 */ /* 0x040fe400078e3cff */
[----:B------:R-:W-:-:S02]  /*0d10*/  LOP3.LUT R3, R3, R31, RZ, 0x3c, !PT ;  /* 0x0000001f03037212 */ /* 0x000fc400078e3cff */
[C---:B------:R-:W-:Y:S02]  /*0d20*/  ISETP.GE.AND P0, PT, R31.reuse, RZ, PT ;  /* 0x000000ff1f00720c */ /* 0x040fe40003f06270 */
[----:B------:R-:W-:Y:S02]  /*0d30*/  LEA.HI R0, R31, R0, RZ, 0x1 ;  /* 0x000000001f007211 */ /* 0x000fe400078f08ff */
[----:B------:R-:W0:Y:S02]  /*0d40*/  I2F.F64.S64 R2, R2 ;  /* 0x0000000200027312 */ /* 0x000e240000301c00 */
[----:B0-----:R-:W-:-:S10]  /*0d50*/  DMUL R26, R2, UR4 ;  /* 0x00000004021a7c28 */ /* 0x001fd40008000000 */
[----:B------:R-:W0:Y:S02]  /*0d60*/  F2F.F32.F64 R26, R26 ;  /* 0x0000001a001a7310 */ /* 0x000e240000301000 */
[----:B0-----:R-:W-:Y:S01]  /*0d70*/  FSEL R31, -R26, R26, !P0 ;  /* 0x0000001a1a1f7208 */ /* 0x001fe20004000100 */
[----:B------:R-:W-:Y:S06]  /*0d80*/  BRA `(.L_x_1) ;  /* 0x0000000000107947 */ /* 0x000fec0003800000 */
.L_x_2:
[----:B------:R-:W-:-:S05]  /*0d90*/  I2FP.F32.U32 R0, R23 ;  /* 0x0000001700007245 */ /* 0x000fca0000201000 */
[----:B------:R-:W-:Y:S01]  /*0da0*/  FMUL R31, R0, 0.098174773156642913818 ;  /* 0x3dc90fdb001f7820 */ /* 0x000fe20000400000 */
[----:B------:R-:W-:-:S03]  /*0db0*/  MOV R0, RZ ;  /* 0x000000ff00007202 */ /* 0x000fc60000000f00 */
[----:B------:R-:W-:-:S07]  /*0dc0*/  FMUL R31, RZ, R31 ;  /* 0x0000001fff1f7220 */ /* 0x000fce0000400000 */
.L_x_1:
[----:B------:R-:W-:Y:S05]  /*0dd0*/  BSYNC.RECONVERGENT B0 ;  /* 0x0000000000007941 */ /* 0x000fea0003800200 */
.L_x_0:
[----:B------:R-:W-:Y:S01]  /*0de0*/  LOP3.LUT R26, R0, 0x1, RZ, 0xc0, !PT ;  /* 0x00000001001a7812 */ /* 0x000fe200078ec0ff */
[----:B------:R-:W-:Y:S02]  /*0df0*/  IMAD.MOV.U32 R2, RZ, RZ, 0x37cbac00 ;  /* 0x37cbac00ff027424 */ /* 0x000fe400078e00ff */
[----:B------:R-:W-:Y:S01]  /*0e00*/  FMUL R3, R31, R31 ;  /* 0x0000001f1f037220 */ /* 0x000fe20000400000 */
[----:B------:R-:W-:Y:S01]  /*0e10*/  HFMA2 R27, -RZ, RZ, 1.541015625, -0.052001953125 ;  /* 0x3e2aaaa8ff1b7431 */ /* 0x000fe200000001ff */
[----:B------:R-:W-:Y:S01]  /*0e20*/  ISETP.NE.U32.AND P0, PT, R26, 0x1, PT ;  /* 0x000000011a00780c */ /* 0x000fe20003f05070 */
[----:B------:R-:W-:Y:S02]  /*0e30*/  IMAD.MOV.U32 R26, RZ, RZ, 0x3c0885e4 ;  /* 0x3c0885e4ff1a7424 */ /* 0x000fe400078e00ff */
[----:B------:R-:W-:Y:S01]  /*0e40*/  FFMA R2, R3, R2, -0.0013887860113754868507 ;  /* 0xbab607ed03027423 */ /* 0x000fe20000000002 */
[----:B------:R-:W-:Y:S01]  /*0e50*/  VIADD R0, R0, 0x1 ;  /* 0x0000000100007836 */ /* 0x000fe20000000000 */
[----:B------:R-:W-:Y:S01]  /*0e60*/  FSETP.GE.AND P2, PT, |R28|, 105615, PT ;  /* 0x47ce47801c00780b */ /* 0x000fe20003f46200 */
[----:B------:R-:W-:Y:S01]  /*0e70*/  BSSY.RECONVERGENT B0, `(.L_x_6) ;  /* 0x0000068000007945 */ /* 0x000fe20003800200 */
[----:B------:R-:W-:-:S02]  /*0e80*/  FSEL R26, R26, 0.041666727513074874878, !P0 ;  /* 0x3d2aaabb1a1a7808 */ /* 0x000fc40004000000 */
[----:B------:R-:W-:Y:S02]  /*0e90*/  FSEL R2, R2, -0.00019574658654164522886, P0 ;  /* 0xb94d415302027808 */ /* 0x000fe40000000000 */
[----:B------:R-:W-:Y:S02]  /*0ea0*/  LOP3.LUT P1, RZ, R0, 0x2, RZ, 0xc0, !PT ;  /* 0x0000000200ff7812 */ /* 0x000fe4000782c0ff */
[----:B------:R-:W-:Y:S01]  /*0eb0*/  FSEL R0, R31, 1, !P0 ;  /* 0x3f8000001f007808 */ /* 0x000fe20004000000 */
[----:B------:R-:W-:Y:S01]  /*0ec0*/  FFMA R2, R3, R2, R26 ;  /* 0x0000000203027223 */ /* 0x000fe2000000001a */
[----:B------:R-:W-:-:S03]  /*0ed0*/  FSEL R31, -R27, -0.4999999701976776123, !P0 ;  /* 0xbeffffff1b1f7808 */ /* 0x000fc60004000100 */
[C---:B------:R-:W-:Y:S02]  /*0ee0*/  FFMA R27, R3.reuse, R0, RZ ;  /* 0x00000000031b7223 */ /* 0x040fe400000000ff */
[----:B------:R-:W-:-:S04]  /*0ef0*/  FFMA R2, R3, R2, R31 ;  /* 0x0000000203027223 */ /* 0x000fc8000000001f */
[----:B------:R-:W-:-:S04]  /*0f00*/  FFMA R2, R27, R2, R0 ;  /* 0x000000021b027223 */ /* 0x000fc80000000000 */
[----:B------:R-:W-:Y:S01]  /*0f10*/  @P1 FADD R2, RZ, -R2 ;  /* 0x80000002ff021221 */ /* 0x000fe20000000000 */
[----:B------:R-:W-:Y:S06]  /*0f20*/  @!P2 BRA `(.L_x_7) ;  /* 0x000000040070a947 */ /* 0x000fec0003800000 */
[----:B------:R-:W-:-:S05]  /*0f30*/  I2FP.F32.U32 R0, R23 ;  /* 0x0000001700007245 */ /* 0x000fca0000201000 */
[----:B------:R-:W-:-:S05]  /*0f40*/  FMUL R30, R0, 0.098174773156642913818 ;  /* 0x3dc90fdb001e7820 */ /* 0x000fca0000400000 */
[----:B------:R-:W-:-:S13]  /*0f50*/  FSETP.NEU.AND P0, PT, |R30|, +INF , PT ;  /* 0x7f8000001e00780b */ /* 0x000fda0003f0d200 */
[----:B------:R-:W-:Y:S05]  /*0f60*/  @!P0 BRA `(.L_x_8) ;  /* 0x0000000400588947 */ /* 0x000fea0003800000 */
[----:B------:R-:W-:Y:S01]  /*0f70*/  IMAD.SHL.U32 R0, R30, 0x100, RZ ;  /* 0x000001001e007824 */ /* 0x000fe200078e00ff */
[----:B------:R-:W0:Y:S01]  /*0f80*/  LDCU.64 UR8, c[0x4][URZ] ;  /* 0x01000000ff0877ac */ /* 0x000e220008000a00 */
[----:B------:R-:W-:Y:S02]  /*0f90*/  IMAD.MOV.U32 R3, RZ, RZ, RZ ;  /* 0x000000ffff037224 */ /* 0x000fe400078e00ff */
[----:B------:R-:W-:Y:S01]  /*0fa0*/  IMAD.MOV.U32 R32, RZ, RZ, RZ ;  /* 0x000000ffff207224 */ /* 0x000fe200078e00ff */
[----:B------:R-:W-:Y:S01]  /*0fb0*/  LOP3.LUT R31, R0, 0x80000000, RZ, 0xfc, !PT ;  /* 0x80000000001f7812 */ /* 0x000fe200078efcff */
[----:B------:R-:W-:Y:S01]  /*0fc0*/  UMOV UR5, URZ ;  /* 0x000000ff00057c82 */ /* 0x000fe20008000000 */
[----:B------:R-:W-:-:S05]  /*0fd0*/  UMOV UR4, URZ ;  /* 0x000000ff00047c82 */ /* 0x000fca0008000000 */
.L_x_9:
[----:B0-----:R-:W-:Y:S01]  /*0fe0*/  MOV R28, UR8 ;  /* 0x00000008001c7c02 */ /* 0x001fe20008000f00 */
        /* <DEDUP_REMOVED lines=10> */
[----:B------:R-:W-:-:S02]  /*1090*/  ISETP.EQ.AND P4, PT, R32, 0x10, PT ;  /* 0x000000102000780c */ /* 0x000fc40003f82270 */
[C---:B------:R-:W-:Y:S02]  /*10a0*/  ISETP.EQ.AND P5, PT, R32.reuse, 0x14, PT ;  /* 0x000000142000780c */ /* 0x040fe40003fa2270 */
[----:B------:R-:W-:Y:S01]  /*10b0*/  IADD3 R32, PT, PT, R32, 0x4, RZ ;  /* 0x0000000420207810 */ /* 0x000fe20007ffe0ff */
[----:B--2---:R-:W-:-:S03]  /*10c0*/  IMAD.WIDE.U32 R26, R26, R31, RZ ;  /* 0x0000001f1a1a7225 */ /* 0x004fc600078e00ff */
[----:B------:R-:W-:-:S04]  /*10d0*/  IADD3 R0, P6, PT, R26, R3, RZ ;  /* 0x000000031a007210 */ /* 0x000fc80007fde0ff */
[----:B------:R-:W-:Y:S01]  /*10e0*/  IADD3.X R3, PT, PT, R27, UR5, RZ, P6, !PT ;  /* 0x000000051b037c10 */ /* 0x000fe2000b7fe4ff */
[--C-:B------:R-:W-:Y:S01]  /*10f0*/  @P0 IMAD.MOV.U32 R21, RZ, RZ, R0.reuse ;  /* 0x000000ffff150224 */ /* 0x100fe200078e0000 */
[----:B------:R-:W-:Y:S01]  /*1100*/  @P2 MOV R7, R0 ;  /* 0x0000000000072202 */ /* 0x000fe20000000f00 */
[--C-:B------:R-:W-:Y:S02]  /*1110*/  @P1 IMAD.MOV.U32 R20, RZ, RZ, R0.reuse ;  /* 0x000000ffff141224 */ /* 0x100fe400078e0000 */
[--C-:B------:R-:W-:Y:S02]  /*1120*/  @P3 IMAD.MOV.U32 R6, RZ, RZ, R0.reuse ;  /* 0x000000ffff063224 */ /* 0x100fe400078e0000 */
[--C-:B------:R-:W-:Y:S02]  /*1130*/  @P4 IMAD.MOV.U32 R5, RZ, RZ, R0.reuse ;  /* 0x000000ffff054224 */ /* 0x100fe400078e0000 */
[----:B------:R-:W-:Y:S01]  /*1140*/  @P5 IMAD.MOV.U32 R4, RZ, RZ, R0 ;  /* 0x000000ffff045224 */ /* 0x000fe200078e0000 */
[----:B------:R-:W-:Y:S06]  /*1150*/  BRA.U UP0, `(.L_x_9) ;  /* 0xfffffffd00a07547 */ /* 0x000fec000b83ffff */
[----:B------:R-:W-:Y:S01]  /*1160*/  SHF.R.U32.HI R27, RZ, 0x17, R30 ;  /* 0x00000017ff1b7819 */ /* 0x000fe2000001161e */
[----:B------:R-:W-:Y:S03]  /*1170*/  BSSY.RECONVERGENT B1, `(.L_x_10) ;  /* 0x0000026000017945 */ /* 0x000fe60003800200 */
[C---:B------:R-:W-:Y:S01]  /*1180*/  LOP3.LUT P6, R29, R27.reuse, 0x1f, RZ, 0xc0, !PT ;  /* 0x0000001f1b1d7812 */ /* 0x040fe200078cc0ff */
[----:B------:R-:W-:-:S05]  /*1190*/  VIADD R0, R27, 0xffffff80 ;  /* 0xffffff801b007836 */ /* 0x000fca0000000000 */
[----:B------:R-:W-:-:S05]  /*11a0*/  SHF.R.U32.HI R0, RZ, 0x5, R0 ;  /* 0x00000005ff007819 */ /* 0x000fca0000011600 */
[----:B------:R-:W-:-:S05]  /*11b0*/  IMAD.U32 R28, R0, -0x4, RZ ;  /* 0xfffffffc001c7824 */ /* 0x000fca00078e00ff */
[C---:B------:R-:W-:Y:S02]  /*11c0*/  ISETP.EQ.AND P3, PT, R28.reuse, -0x18, PT ;  /* 0xffffffe81c00780c */ /* 0x040fe40003f62270 */
[C---:B------:R-:W-:Y:S02]  /*11d0*/  ISETP.EQ.AND P4, PT, R28.reuse, -0x14, PT ;  /* 0xffffffec1c00780c */ /* 0x040fe40003f82270 */
[C---:B------:R-:W-:Y:S02]  /*11e0*/  ISETP.EQ.AND P2, PT, R28.reuse, -0x10, PT ;  /* 0xfffffff01c00780c */ /* 0x040fe40003f42270 */
[C---:B------:R-:W-:Y:S02]  /*11f0*/  ISETP.EQ.AND P1, PT, R28.reuse, -0xc, PT ;  /* 0xfffffff41c00780c */ /* 0x040fe40003f22270 */
[C---:B------:R-:W-:Y:S02]  /*1200*/  ISETP.EQ.AND P0, PT, R28.reuse, -0x8, PT ;  /* 0xfffffff81c00780c */ /* 0x040fe40003f02270 */
[----:B------:R-:W-:-:S03]  /*1210*/  ISETP.EQ.AND P5, PT, R28, RZ, PT ;  /* 0x000000ff1c00720c */ /* 0x000fc60003fa2270 */
[----:B------:R-:W-:Y:S01]  /*1220*/  @P3 IMAD.MOV.U32 R0, RZ, RZ, R21 ;  /* 0x000000ffff003224 */ /* 0x000fe200078e0015 */
[C---:B------:R-:W-:Y:S01]  /*1230*/  ISETP.EQ.AND P3, PT, R28.reuse, -0x4, PT ;  /* 0xfffffffc1c00780c */ /* 0x040fe20003f62270 */
[--C-:B------:R-:W-:Y:S01]  /*1240*/  @P4 IMAD.MOV.U32 R0, RZ, RZ, R20.reuse ;  /* 0x000000ffff004224 */ /* 0x100fe200078e0014 */
[----:B------:R-:W-:Y:S01]  /*1250*/  @P4 MOV R26, R21 ;  /* 0x00000015001a4202 */ /* 0x000fe20000000f00 */
[----:B------:R-:W-:Y:S01]  /*1260*/  @P2 IMAD.MOV.U32 R26, RZ, RZ, R20 ;  /* 0x000000ffff1a2224 */ /* 0x000fe200078e0014 */
[----:B------:R-:W-:Y:S01]  /*1270*/  ISETP.EQ.AND P4, PT, R28, 0x4, PT ;  /* 0x000000041c00780c */ /* 0x000fe20003f82270 */
[----:B------:R-:W-:Y:S01]  /*1280*/  @P2 IMAD.MOV.U32 R0, RZ, RZ, R7 ;  /* 0x000000ffff002224 */ /* 0x000fe200078e0007 */
[----:B------:R-:W-:Y:S01]  /*1290*/  @P1 MOV R26, R7 ;  /* 0x00000007001a1202 */ /* 0x000fe20000000f00 */
[--C-:B------:R-:W-:Y:S02]  /*12a0*/  @P1 IMAD.MOV.U32 R0, RZ, RZ, R6.reuse ;  /* 0x000000ffff001224 */ /* 0x100fe400078e0006 */
[----:B------:R-:W-:-:S02]  /*12b0*/  @P0 IMAD.MOV.U32 R26, RZ, RZ, R6 ;  /* 0x000000ffff1a0224 */ /* 0x000fc400078e0006 */
[----:B------:R-:W-:Y:S02]  /*12c0*/  @P0 IMAD.MOV.U32 R0, RZ, RZ, R5 ;  /* 0x000000ffff000224 */ /* 0x000fe400078e0005 */
[----:B------:R-:W-:Y:S01]  /*12d0*/  @P3 MOV R26, R5 ;  /* 0x00000005001a3202 */ /* 0x000fe20000000f00 */
[--C-:B------:R-:W-:Y:S02]  /*12e0*/  @P3 IMAD.MOV.U32 R0, RZ, RZ, R4.reuse ;  /* 0x000000ffff003224 */ /* 0x100fe400078e0004 */
[----:B------:R-:W-:Y:S01]  /*12f0*/  @P5 IMAD.MOV.U32 R26, RZ, RZ, R4 ;  /* 0x000000ffff1a5224 */ /* 0x000fe200078e0004 */
[----:B------:R-:W-:Y:S01]  /*1300*/  @P4 MOV R26, R3 ;  /* 0x00000003001a4202 */ /* 0x000fe20000000f00 */
[----:B------:R-:W-:Y:S01]  /*1310*/  @P5 IMAD.MOV.U32 R0, RZ, RZ, R3 ;  /* 0x000000ffff005224 */ /* 0x000fe200078e0003 */
[----:B------:R-:W-:Y:S06]  /*1320*/  @!P6 BRA `(.L_x_11) ;  /* 0x000000000028e947 */ /* 0x000fec0003800000 */
[----:B------:R-:W-:Y:S01]  /*1330*/  @P2 IMAD.MOV.U32 R27, RZ, RZ, R21 ;  /* 0x000000ffff1b2224 */ /* 0x000fe200078e0015 */
[----:B------:R-:W-:Y:S01]  /*1340*/  SHF.L.W.U32.HI R0, R26, R29, R0 ;  /* 0x0000001d1a007219 */ /* 0x000fe20000010e00 */
[----:B------:R-:W-:Y:S02]  /*1350*/  @P1 IMAD.MOV.U32 R27, RZ, RZ, R20 ;  /* 0x000000ffff1b1224 */ /* 0x000fe400078e0014 */
[----:B------:R-:W-:Y:S01]  /*1360*/  @P0 IMAD.MOV.U32 R27, RZ, RZ, R7 ;  /* 0x000000ffff1b0224 */ /* 0x000fe200078e0007 */
[----:B------:R-:W-:Y:S02]  /*1370*/  ISETP.EQ.AND P0, PT, R28, 0x8, PT ;  /* 0x000000081c00780c */ /* 0x000fe40003f02270 */
[----:B------:R-:W-:Y:S01]  /*1380*/  @P3 MOV R27, R6 ;  /* 0x00000006001b3202 */ /* 0x000fe20000000f00 */
[----:B------:R-:W-:Y:S02]  /*1390*/  @P5 IMAD.MOV.U32 R27, RZ, RZ, R5 ;  /* 0x000000ffff1b5224 */ /* 0x000fe400078e0005 */
[----:B------:R-:W-:-:S08]  /*13a0*/  @P4 IMAD.MOV.U32 R27, RZ, RZ, R4 ;  /* 0x000000ffff1b4224 */ /* 0x000fd000078e0004 */
[----:B------:R-:W-:-:S05]  /*13b0*/  @P0 IMAD.MOV.U32 R27, RZ, RZ, R3 ;  /* 0x000000ffff1b0224 */ /* 0x000fca00078e0003 */
[----:B------:R-:W-:-:S07]  /*13c0*/  SHF.L.W.U32.HI R26, R27, R29, R26 ;  /* 0x0000001d1b1a7219 */ /* 0x000fce0000010e1a */
.L_x_11:
[----:B------:R-:W-:Y:S05]  /*13d0*/  BSYNC.RECONVERGENT B1 ;  /* 0x0000000000017941 */ /* 0x000fea0003800200 */
.L_x_10:
[C---:B------:R-:W-:Y:S01]  /*13e0*/  SHF.L.W.U32.HI R3, R26.reuse, 0x2, R0 ;  /* 0x000000021a037819 */ /* 0x040fe20000010e00 */
[----:B------:R-:W-:Y:S01]  /*13f0*/  UMOV UR4, 0x54442d19 ;  /* 0x54442d1900047882 */ /* 0x000fe20000000000 */
[----:B------:R-:W-:Y:S01]  /*1400*/  SHF.L.U32 R26, R26, 0x2, RZ ;  /* 0x000000021a1a7819 */ /* 0x000fe200000006ff */
[----:B------:R-:W-:Y:S01]  /*1410*/  UMOV UR5, 0x3bf921fb ;  /* 0x3bf921fb00057882 */ /* 0x000fe20000000000 */
[----:B------:R-:W-:Y:S02]  /*1420*/  SHF.R.S32.HI R27, RZ, 0x1f, R3 ;  /* 0x0000001fff1b7819 */ /* 0x000fe40000011403 */
[----:B------:R-:W-:Y:S02]  /*1430*/  ISETP.GE.AND P0, PT, R3, RZ, PT ;  /* 0x000000ff0300720c */ /* 0x000fe40003f06270 */
[C---:B------:R-:W-:Y:S02]  /*1440*/  LOP3.LUT R26, R27.reuse, R26, RZ, 0x3c, !PT ;  /* 0x0000001a1b1a7212 */ /* 0x040fe400078e3cff */
[----:B------:R-:W-:-:S02]  /*1450*/  LOP3.LUT R27, R27, R3, RZ, 0x3c, !PT ;  /* 0x000000031b1b7212 */ /* 0x000fc400078e3cff */
[----:B------:R-:W-:-:S04]  /*1460*/  SHF.R.U32.HI R0, RZ, 0x1e, R0 ;  /* 0x0000001eff007819 */ /* 0x000fc80000011600 */
[----:B------:R-:W0:Y:S01]  /*1470*/  I2F.F64.S64 R26, R26 ;  /* 0x0000001a001a7312 */ /* 0x000e220000301c00 */
[----:B------:R-:W-:Y:S01]  /*1480*/  LEA.HI R30, R3, R0, RZ, 0x1 ;  /* 0x00000000031e7211 */ /* 0x000fe200078f08ff */
[----:B0-----:R-:W-:-:S10]  /*1490*/  DMUL R32, R26, UR4 ;  /* 0x000000041a207c28 */ /* 0x001fd40008000000 */
[----:B------:R-:W0:Y:S02]  /*14a0*/  F2F.F32.F64 R32, R32 ;  /* 0x0000002000207310 */ /* 0x000e240000301000 */
[----:B0-----:R-:W-:Y:S01]  /*14b0*/  FSEL R29, -R32, R32, !P0 ;  /* 0x00000020201d7208 */ /* 0x001fe20004000100 */
[----:B------:R-:W-:Y:S06]  /*14c0*/  BRA `(.L_x_7) ;  /* 0x0000000000087947 */ /* 0x000fec0003800000 */
.L_x_8:
[----:B------:R-:W-:Y:S01]  /*14d0*/  FMUL R29, RZ, R30 ;  /* 0x0000001eff1d7220 */ /* 0x000fe20000400000 */
[----:B------:R-:W-:-:S07]  /*14e0*/  IMAD.MOV.U32 R30, RZ, RZ, RZ ;  /* 0x000000ffff1e7224 */ /* 0x000fce00078e00ff */
.L_x_7:
[----:B------:R-:W-:Y:S05]  /*14f0*/  BSYNC.RECONVERGENT B0 ;  /* 0x0000000000007941 */ /* 0x000fea0003800200 */
.L_x_6:
[----:B------:R-:W-:Y:S02]  /*1500*/  IMAD.MOV.U32 R3, RZ, RZ, 0x37cbac00 ;  /* 0x37cbac00ff037424 */ /* 0x000fe400078e00ff */
[----:B------:R-:W-:Y:S01]  /*1510*/  FMUL R26, R29, R29 ;  /* 0x0000001d1d1a7220 */ /* 0x000fe20000400000 */
[C---:B------:R-:W-:Y:S01]  /*1520*/  LOP3.LUT R27, R30.reuse, 0x1, RZ, 0xc0, !PT ;  /* 0x000000011e1b7812 */ /* 0x040fe200078ec0ff */
[----:B------:R-:W-:Y:S01]  /*1530*/  IMAD.MOV.U32 R31, RZ, RZ, 0x3d2aaabb ;  /* 0x3d2aaabbff1f7424 */ /* 0x000fe200078e00ff */
[----:B------:R-:W-:Y:S01]  /*1540*/  LOP3.LUT P1, RZ, R30, 0x2, RZ, 0xc0, !PT ;  /* 0x000000021eff7812 */ /* 0x000fe2000782c0ff */
[----:B------:R-:W-:Y:S01]  /*1550*/  FFMA R0, R26, R3, -0.0013887860113754868507 ;  /* 0xbab607ed1a007423 */ /* 0x000fe20000000003 */
[----:B------:R-:W-:Y:S01]  /*1560*/  ISETP.NE.U32.AND P0, PT, R27, 0x1, PT ;  /* 0x000000011b00780c */ /* 0x000fe20003f05070 */
[----:B------:R-:W-:Y:S01]  /*1570*/  IMAD.MOV.U32 R32, RZ, RZ, 0x3effffff ;  /* 0x3effffffff207424 */ /* 0x000fe200078e00ff */
[----:B------:R-:W-:Y:S02]  /*1580*/  BSSY.RECONVERGENT B0, `(.L_x_12) ;  /* 0x0000077000007945 */ /* 0x000fe40003800200 */
[----:B------:R-:W-:-:S02]  /*1590*/  FSEL R27, R0, -0.00019574658654164522886, !P0 ;  /* 0xb94d4153001b7808 */ /* 0x000fc40004000000 */
[----:B------:R-:W-:Y:S02]  /*15a0*/  FSEL R31, R31, 0.0083327032625675201416, !P0 ;  /* 0x3c0885e41f1f7808 */ /* 0x000fe40004000000 */
[----:B------:R-:W-:-:S03]  /*15b0*/  SHF.L.U32 R0, R23, 0x1, RZ ;  /* 0x0000000117007819 */ /* 0x000fc600000006ff */
[----:B------:R-:W-:Y:S01]  /*15c0*/  FFMA R27, R26, R27, R31 ;  /* 0x0000001b1a1b7223 */ /* 0x000fe2000000001f */
[----:B------:R-:W-:Y:S02]  /*15d0*/  I2FP.F32.U32 R28, R0 ;  /* 0x00000000001c7245 */ /* 0x000fe40000201000 */
[----:B------:R-:W-:Y:S02]  /*15e0*/  FSEL R31, -R32, -0.16666662693023681641, !P0 ;  /* 0xbe2aaaa8201f7808 */ /* 0x000fe40004000100 */
[----:B------:R-:W-:Y:S01]  /*15f0*/  FSEL R0, R29, 1, P0 ;  /* 0x3f8000001d007808 */ /* 0x000fe20000000000 */
[----:B------:R-:W-:Y:S02]  /*1600*/  FMUL R28, R28, 0.098174773156642913818 ;  /* 0x3dc90fdb1c1c7820 */ /* 0x000fe40000400000 */
[C---:B------:R-:W-:Y:S02]  /*1610*/  FFMA R31, R26.reuse, R27, R31 ;  /* 0x0000001b1a1f7223 */ /* 0x040fe4000000001f */
[----:B------:R-:W-:Y:S01]  /*1620*/  FFMA R27, R26, R0, RZ ;  /* 0x000000001a1b7223 */ /* 0x000fe200000000ff */
[C---:B------:R-:W-:Y:S01]  /*1630*/  FMUL R30, R28.reuse, 0.63661974668502807617 ;  /* 0x3f22f9831c1e7820 */ /* 0x040fe20000400000 */
[----:B------:R-:W-:-:S02]  /*1640*/  FSETP.GE.AND P2, PT, |R28|, 105615, PT ;  /* 0x47ce47801c00780b */ /* 0x000fc40003f46200 */
[----:B------:R-:W-:Y:S02]  /*1650*/  FFMA R27, R27, R31, R0 ;  /* 0x0000001f1b1b7223 */ /* 0x000fe40000000000 */
[----:B------:R-:W0:Y:S02]  /*1660*/  F2I.NTZ R0, R30 ;  /* 0x0000001e00007305 */ /* 0x000e240000203100 */
[----:B------:R-:W-:-:S04]  /*1670*/  @P1 FADD R27, RZ, -R27 ;  /* 0x8000001bff1b1221 */ /* 0x000fc80000000000 */
[-C--:B------:R-:W-:Y:S01]  /*1680*/  FMUL R29, R25, R27.reuse ;  /* 0x0000001b191d7220 */ /* 0x080fe20000400000 */
[----:B------:R-:W-:-:S03]  /*1690*/  FMUL R26, R24, R27 ;  /* 0x0000001b181a7220 */ /* 0x000fc60000400000 */
[-C--:B------:R-:W-:Y:S01]  /*16a0*/  FFMA R24, R24, R2.reuse, R29 ;  /* 0x0000000218187223 */ /* 0x080fe2000000001d */
[----:B------:R-:W-:Y:S01]  /*16b0*/  FFMA R25, R25, R2, -R26 ;  /* 0x0000000219197223 */ /* 0x000fe2000000081a */
[----:B0-----:R-:W-:-:S04]  /*16c0*/  I2FP.F32.S32 R27, R0 ;  /* 0x00000000001b7245 */ /* 0x001fc80000201400 */
[----:B------:R0:W-:Y:S01]  /*16d0*/  STS.64 [R22+0x8], R24 ;  /* 0x0000081816007388 */ /* 0x0001e20000000a00 */
[----:B------:R-:W-:Y:S02]  /*16e0*/  IMAD.MOV.U32 R29, RZ, RZ, R0 ;  /* 0x000000ffff1d7224 */ /* 0x000fe400078e0000 */
[----:B------:R-:W-:-:S04]  /*16f0*/  FFMA R2, R27, -1.5707962512969970703, R28 ;  /* 0xbfc90fda1b027823 */ /* 0x000fc8000000001c */
[----:B------:R-:W-:-:S04]  /*1700*/  FFMA R2, R27, -7.5497894158615963534e-08, R2 ;  /* 0xb3a221681b027823 */ /* 0x000fc80000000002 */
[----:B------:R-:W-:Y:S01]  /*1710*/  FFMA R30, R27, -5.3903029534742383927e-15, R2 ;  /* 0xa7c234c51b1e7823 */ /* 0x000fe20000000002 */
[----:B------:R-:W-:-:S03]  /*1720*/  P2R R2, PR, RZ, 0x4 ;  /* 0x00000004ff027803 */ /* 0x000fc60000000000 */
[----:B------:R-:W-:Y:S01]  /*1730*/  IMAD.MOV.U32 R31, RZ, RZ, R30 ;  /* 0x000000ffff1f7224 */ /* 0x000fe200078e001e */
[----:B0-----:R-:W-:Y:S06]  /*1740*/  @!P2 BRA `(.L_x_13) ;  /* 0x000000040068a947 */ /* 0x001fec0003800000 */
[----:B------:R-:W-:-:S13]  /*1750*/  FSETP.NEU.AND P0, PT, |R28|, +INF , PT ;  /* 0x7f8000001c00780b */ /* 0x000fda0003f0d200 */
[----:B------:R-:W-:Y:S05]  /*1760*/  @!P0 BRA `(.L_x_14) ;  /* 0x0000000400588947 */ /* 0x000fea0003800000 */
[----:B------:R-:W-:Y:S01]  /*1770*/  SHF.L.U32 R0, R28, 0x8, RZ ;  /* 0x000000081c007819 */ /* 0x000fe200000006ff */
[----:B------:R-:W-:Y:S01]  /*1780*/  IMAD.MOV.U32 R31, RZ, RZ, RZ ;  /* 0x000000ffff1f7224 */ /* 0x000fe200078e00ff */
[----:B------:R-:W0:Y:S01]  /*1790*/  LDCU.64 UR8, c[0x4][URZ] ;  /* 0x01000000ff0877ac */ /* 0x000e220008000a00 */
[----:B------:R-:W-:Y:S01]  /*17a0*/  IMAD.MOV.U32 R32, RZ, RZ, RZ ;  /* 0x000000ffff207224 */ /* 0x000fe200078e00ff */
[----:B------:R-:W-:Y:S01]  /*17b0*/  LOP3.LUT R0, R0, 0x80000000, RZ, 0xfc, !PT ;  /* 0x8000000000007812 */ /* 0x000fe200078efcff */
[----:B------:R-:W-:Y:S01]  /*17c0*/  UMOV UR5, URZ ;  /* 0x000000ff00057c82 */ /* 0x000fe20008000000 */
[----:B------:R-:W-:-:S05]  /*17d0*/  UMOV UR4, URZ ;  /* 0x000000ff00047c82 */ /* 0x000fca0008000000 */
.L_x_15:
        /* <DEDUP_REMOVED lines=18> */
[----:B------:R-:W-:Y:S01]  /*1900*/  @P3 MOV R6, R2 ;  /* 0x0000000200063202 */ /* 0x000fe20000000f00 */
[--C-:B------:R-:W-:Y:S02]  /*1910*/  @P4 IMAD.MOV.U32 R5, RZ, RZ, R2.reuse ;  /* 0x000000ffff054224 */ /* 0x100fe400078e0002 */
[----:B------:R-:W-:Y:S02]  /*1920*/  @P5 IMAD.MOV.U32 R4, RZ, RZ, R2 ;  /* 0x000000ffff045224 */ /* 0x000fe400078e0002 */
[----:B------:R-:W-:-:S06]  /*1930*/  VIADD R32, R32, 0x4 ;  /* 0x0000000420207836 */ /* 0x000fcc0000000000 */
[----:B------:R-:W-:Y:S01]  /*1940*/  @P2 IMAD.MOV.U32 R7, RZ, RZ, R2 ;  /* 0x000000ffff072224 */ /* 0x000fe200078e0002 */
[----:B------:R-:W-:Y:S06]  /*1950*/  BRA.U UP0, `(.L_x_15) ;  /* 0xfffffffd00a07547 */ /* 0x000fec000b83ffff */
[----:B------:R-:W-:Y:S01]  /*1960*/  SHF.R.U32.HI R2, RZ, 0x17, R28 ;  /* 0x00000017ff027819 */ /* 0x000fe2000001161c */
[----:B------:R-:W-:Y:S03]  /*1970*/  BSSY.RECONVERGENT B1, `(.L_x_16) ;  /* 0x0000026000017945 */ /* 0x000fe60003800200 */
[C---:B------:R-:W-:Y:S02]  /*1980*/  IADD3 R0, PT, PT, R2.reuse, -0x80, RZ ;  /* 0xffffff8002007810 */ /* 0x040fe40007ffe0ff */
[----:B------:R-:W-:Y:S02]  /*1990*/  LOP3.LUT P6, R25, R2, 0x1f, RZ, 0xc0, !PT ;  /* 0x0000001f02197812 */ /* 0x000fe400078cc0ff */
[----:B------:R-:W-:-:S05]  /*19a0*/  SHF.R.U32.HI R0, RZ, 0x5, R0 ;  /* 0x00000005ff007819 */ /* 0x000fca0000011600 */
[----:B------:R-:W-:-:S05]  /*19b0*/  IMAD.U32 R26, R0, -0x4, RZ ;  /* 0xfffffffc001a7824 */ /* 0x000fca00078e00ff */
        /* <DEDUP_REMOVED lines=8> */
[----:B------:R-:W-:Y:S01]  /*1a40*/  @P4 IMAD.MOV.U32 R24, RZ, RZ, R21 ;  /* 0x000000ffff184224 */ /* 0x000fe200078e0015 */
[----:B------:R-:W-:Y:S01]  /*1a50*/  @P4 MOV R0, R20 ;  /* 0x0000001400004202 */ /* 0x000fe20000000f00 */
[----:B------:R-:W-:Y:S01]  /*1a60*/  @P0 IMAD.MOV.U32 R24, RZ, RZ, R20 ;  /* 0x000000ffff180224 */ /* 0x000fe200078e0014 */
[----:B------:R-:W-:Y:S01]  /*1a70*/  ISETP.EQ.AND P4, PT, R26, RZ, PT ;  /* 0x000000ff1a00720c */ /* 0x000fe20003f82270 */
[--C-:B------:R-:W-:Y:S01]  /*1a80*/  @P0 IMAD.MOV.U32 R0, RZ, RZ, R7.reuse ;  /* 0x000000ffff000224 */ /* 0x100fe200078e0007 */
[----:B------:R-:W-:Y:S01]  /*1a90*/  @P1 MOV R0, R6 ;  /* 0x0000000600001202 */ /* 0x000fe20000000f00 */
[----:B------:R-:W-:Y:S02]  /*1aa0*/  @P1 IMAD.MOV.U32 R24, RZ, RZ, R7 ;  /* 0x000000ffff181224 */ /* 0x000fe400078e0007 */
[----:B------:R-:W-:-:S02]  /*1ab0*/  @P2 IMAD.MOV.U32 R24, RZ, RZ, R6 ;  /* 0x000000ffff182224 */ /* 0x000fc400078e0006 */
[--C-:B------:R-:W-:Y:S02]  /*1ac0*/  @P2 IMAD.MOV.U32 R0, RZ, RZ, R5.reuse ;  /* 0x000000ffff002224 */ /* 0x100fe400078e0005 */
[----:B------:R-:W-:Y:S01]  /*1ad0*/  @P3 IMAD.MOV.U32 R24, RZ, RZ, R5 ;  /* 0x000000ffff183224 */ /* 0x000fe200078e0005 */
[----:B------:R-:W-:-:S03]  /*1ae0*/  @P3 MOV R0, R4 ;  /* 0x0000000400003202 */ /* 0x000fc60000000f00 */
[----:B------:R-:W-:Y:S02]  /*1af0*/  @P4 IMAD.MOV.U32 R24, RZ, RZ, R4 ;  /* 0x000000ffff184224 */ /* 0x000fe400078e0004 */
[--C-:B------:R-:W-:Y:S02]  /*1b00*/  @P4 IMAD.MOV.U32 R0, RZ, RZ, R31.reuse ;  /* 0x000000ffff004224 */ /* 0x100fe400078e001f */
[----:B------:R-:W-:Y:S01]  /*1b10*/  @P5 IMAD.MOV.U32 R24, RZ, RZ, R31 ;  /* 0x000000ffff185224 */ /* 0x000fe200078e001f */
[----:B------:R-:W-:Y:S06]  /*1b20*/  @!P6 BRA `(.L_x_17) ;  /* 0x000000000028e947 */ /* 0x000fec0003800000 */
        /* <DEDUP_REMOVED lines=10> */
.L_x_17:
[----:B------:R-:W-:Y:S05]  /*1bd0*/  BSYNC.RECONVERGENT B1 ;  /* 0x0000000000017941 */ /* 0x000fea0003800200 */
.L_x_16:
        /* <DEDUP_REMOVED lines=15> */
.L_x_14:
[----:B------:R-:W-:Y:S01]  /*1cd0*/  FMUL R31, RZ, R28 ;  /* 0x0000001cff1f7220 */ /* 0x000fe20000400000 */
[----:B------:R-:W-:-:S07]  /*1ce0*/  MOV R0, RZ ;  /* 0x000000ff00007202 */ /* 0x000fce0000000f00 */
.L_x_13:
[----:B------:R-:W-:Y:S05]  /*1cf0*/  BSYNC.RECONVERGENT B0 ;  /* 0x0000000000007941 */ /* 0x000fea0003800200 */
.L_x_12:
[C---:B------:R-:W-:Y:S01]  /*1d00*/  LOP3.LUT R2, R0.reuse, 0x1, RZ, 0xc0, !PT ;  /* 0x0000000100027812 */ /* 0x040fe200078ec0ff */
[----:B------:R-:W-:Y:S01]  /*1d10*/  FMUL R25, R31, R31 ;  /* 0x0000001f1f197220 */ /* 0x000fe20000400000 */
[----:B------:R-:W-:Y:S01]  /*1d20*/  VIADD R27, R0, 0x1 ;  /* 0x00000001001b7836 */ /* 0x000fe20000000000 */
[----:B------:R-:W-:Y:S01]  /*1d30*/  FSETP.GE.AND P2, PT, |R28|, 105615, PT ;  /* 0x47ce47801c00780b */ /* 0x000fe20003f46200 */
[----:B------:R-:W-:Y:S01]  /*1d40*/  IMAD.MOV.U32 R0, RZ, RZ, 0x3e2aaaa8 ;  /* 0x3e2aaaa8ff007424 */ /* 0x000fe200078e00ff */
[----:B------:R-:W-:Y:S01]  /*1d50*/  ISETP.NE.U32.AND P0, PT, R2, 0x1, PT ;  /* 0x000000010200780c */ /* 0x000fe20003f05070 */
[----:B------:R-:W-:Y:S01]  /*1d60*/  FFMA R24, R25, R3, -0.0013887860113754868507 ;  /* 0xbab607ed19187423 */ /* 0x000fe20000000003 */
[----:B------:R-:W-:Y:S01]  /*1d70*/  IMAD.MOV.U32 R2, RZ, RZ, 0x3c0885e4 ;  /* 0x3c0885e4ff027424 */ /* 0x000fe200078e00ff */
[----:B------:R-:W-:Y:S01]  /*1d80*/  LOP3.LUT P1, RZ, R27, 0x2, RZ, 0xc0, !PT ;  /* 0x000000021bff7812 */ /* 0x000fe2000782c0ff */
[----:B------:R-:W-:Y:S01]  /*1d90*/  BSSY.RECONVERGENT B0, `(.L_x_18) ;  /* 0x0000065000007945 */ /* 0x000fe20003800200 */
[----:B------:R-:W-:-:S02]  /*1da0*/  FSEL R27, -R0, -0.4999999701976776123, !P0 ;  /* 0xbeffffff001b7808 */ /* 0x000fc40004000100 */
[----:B------:R-:W-:Y:S02]  /*1db0*/  FSEL R26, R24, -0.00019574658654164522886, P0 ;  /* 0xb94d4153181a7808 */ /* 0x000fe40000000000 */
[----:B------:R-:W-:Y:S02]  /*1dc0*/  FSEL R32, R2, 0.041666727513074874878, !P0 ;  /* 0x3d2aaabb02207808 */ /* 0x000fe40004000000 */
[----:B------:R-:W-:-:S03]  /*1dd0*/  FSEL R24, R31, 1, !P0 ;  /* 0x3f8000001f187808 */ /* 0x000fc60004000000 */
[C---:B------:R-:W-:Y:S02]  /*1de0*/  FFMA R26, R25.reuse, R26, R32 ;  /* 0x0000001a191a7223 */ /* 0x040fe40000000020 */
[C---:B------:R-:W-:Y:S02]  /*1df0*/  FFMA R31, R25.reuse, R24, RZ ;  /* 0x00000018191f7223 */ /* 0x040fe400000000ff */
[----:B------:R-:W-:-:S04]  /*1e00*/  FFMA R26, R25, R26, R27 ;  /* 0x0000001a191a7223 */ /* 0x000fc8000000001b */
[----:B------:R-:W-:-:S04]  /*1e10*/  FFMA R31, R31, R26, R24 ;  /* 0x0000001a1f1f7223 */ /* 0x000fc80000000018 */
[----:B------:R-:W-:Y:S01]  /*1e20*/  @P1 FADD R31, RZ, -R31 ;  /* 0x8000001fff1f1221 */ /* 0x000fe20000000000 */
[----:B------:R-:W-:Y:S06]  /*1e30*/  @!P2 BRA `(.L_x_19) ;  /* 0x000000040068a947 */ /* 0x000fec0003800000 */
        /* <DEDUP_REMOVED lines=9> */
.L_x_21:
[----:B0-----:R-:W-:Y:S01]  /*1ed0*/  IMAD.U32 R24, RZ, RZ, UR8 ;  /* 0x00000008ff187e24 */ /* 0x001fe2000f8e00ff */
[----:B------:R-:W-:-:S05]  /*1ee0*/  MOV R25, UR9 ;  /* 0x0000000900197c02 */ /* 0x000fca0008000f00 */
        /* <DEDUP_REMOVED lines=10> */
[C---:B------:R-:W-:Y:S01]  /*1f90*/  ISETP.EQ.AND P5, PT, R30.reuse, 0x14, PT ;  /* 0x000000141e00780c */ /* 0x040fe20003fa2270 */
[----:B------:R-:W-:Y:S02]  /*1fa0*/  VIADD R30, R30, 0x4 ;  /* 0x000000041e1e7836 */ /* 0x000fe40000000000 */
        /* <DEDUP_REMOVED lines=22> */
[--C-:B------:R-:W-:Y:S01]  /*2110*/  @P3 IMAD.MOV.U32 R28, RZ, RZ, R21.reuse ;  /* 0x000000ffff1c3224 */ /* 0x100fe200078e0015 */
[C---:B------:R-:W-:Y:S01]  /*2120*/  ISETP.EQ.AND P3, PT, R26.reuse, -0x4, PT ;  /* 0xfffffffc1a00780c */ /* 0x040fe20003f62270 */
[----:B------:R-:W-:Y:S01]  /*2130*/  @P4 IMAD.MOV.U32 R24, RZ, RZ, R21 ;  /* 0x000000ffff184224 */ /* 0x000fe200078e0015 */
[----:B------:R-:W-:Y:S01]  /*2140*/  @P4 MOV R28, R20 ;  /* 0x00000014001c4202 */ /* 0x000fe20000000f00 */
[----:B------:R-:W-:Y:S01]  /*2150*/  @P2 IMAD.MOV.U32 R24, RZ, RZ, R20 ;  /* 0x000000ffff182224 */ /* 0x000fe200078e0014 */
[----:B------:R-:W-:Y:S01]  /*2160*/  ISETP.EQ.AND P4, PT, R26, 0x4, PT ;  /* 0x000000041a00780c */ /* 0x000fe20003f82270 */
[--C-:B------:R-:W-:Y:S01]  /*2170*/  @P2 IMAD.MOV.U32 R28, RZ, RZ, R7.reuse ;  /* 0x000000ffff1c2224 */ /* 0x100fe200078e0007 */
[----:B------:R-:W-:Y:S01]  /*2180*/  @P1 MOV R28, R6 ;  /* 0x00000006001c1202 */ /* 0x000fe20000000f00 */
[----:B------:R-:W-:Y:S02]  /*2190*/  @P1 IMAD.MOV.U32 R24, RZ, RZ, R7 ;  /* 0x000000ffff181224 */ /* 0x000fe400078e0007 */
[----:B------:R-:W-:-:S02]  /*21a0*/  @P0 IMAD.MOV.U32 R24, RZ, RZ, R6 ;  /* 0x000000ffff180224 */ /* 0x000fc400078e0006 */
[--C-:B------:R-:W-:Y:S02]  /*21b0*/  @P0 IMAD.MOV.U32 R28, RZ, RZ, R5.reuse ;  /* 0x000000ffff1c0224 */ /* 0x100fe400078e0005 */
[----:B------:R-:W-:Y:S01]  /*21c0*/  @P3 IMAD.MOV.U32 R24, RZ, RZ, R5 ;  /* 0x000000ffff183224 */ /* 0x000fe200078e0005 */
[----:B------:R-:W-:Y:S01]  /*21d0*/  @P3 MOV R28, R4 ;  /* 0x00000004001c3202 */ /* 0x000fe20000000f00 */
[----:B------:R-:W-:Y:S02]  /*21e0*/  @P5 IMAD.MOV.U32 R24, RZ, RZ, R4 ;  /* 0x000000ffff185224 */ /* 0x000fe400078e0004 */
[--C-:B------:R-:W-:Y:S02]  /*21f0*/  @P5 IMAD.MOV.U32 R28, RZ, RZ, R29.reuse ;  /* 0x000000ffff1c5224 */ /* 0x100fe400078e001d */
[----:B------:R-:W-:Y:S01]  /*2200*/  @P4 IMAD.MOV.U32 R24, RZ, RZ, R29 ;  /* 0x000000ffff184224 */ /* 0x000fe200078e001d */
[----:B------:R-:W-:Y:S06]  /*2210*/  @!P6 BRA `(.L_x_23) ;  /* 0x000000000028e947 */ /* 0x000fec0003800000 */
[----:B------:R-:W-:Y:S01]  /*2220*/  @P2 MOV R25, R21 ;  /* 0x0000001500192202 */ /* 0x000fe20000000f00 */
[----:B------:R-:W-:Y:S01]  /*2230*/  @P1 IMAD.MOV.U32 R25, RZ, RZ, R20 ;  /* 0x000000ffff191224 */ /* 0x000fe200078e0014 */
[----:B------:R-:W-:Y:S01]  /*2240*/  SHF.L.W.U32.HI R28, R24, R27, R28 ;  /* 0x0000001b181c7219 */ /* 0x000fe20000010e1c */
[----:B------:R-:W-:Y:S01]  /*2250*/  @P0 IMAD.MOV.U32 R25, RZ, RZ, R7 ;  /* 0x000000ffff190224 */ /* 0x000fe200078e0007 */
[----:B------:R-:W-:Y:S01]  /*2260*/  ISETP.EQ.AND P0, PT, R26, 0x8, PT ;  /* 0x000000081a00780c */ /* 0x000fe20003f02270 */
[----:B------:R-:W-:Y:S01]  /*2270*/  @P3 IMAD.MOV.U32 R25, RZ, RZ, R6 ;  /* 0x000000ffff193224 */ /* 0x000fe200078e0006 */
[----:B------:R-:W-:Y:S01]  /*2280*/  @P5 MOV R25, R5 ;  /* 0x0000000500195202 */ /* 0x000fe20000000f00 */
[----:B------:R-:W-:-:S10]  /*2290*/  @P4 IMAD.MOV.U32 R25, RZ, RZ, R4 ;  /* 0x000000ffff194224 */ /* 0x000fd400078e0004 */
[----:B------:R-:W-:-:S05]  /*22a0*/  @P0 IMAD.MOV.U32 R25, RZ, RZ, R29 ;  /* 0x000000ffff190224 */ /* 0x000fca00078e001d */
[----:B------:R-:W-:-:S07]  /*22b0*/  SHF.L.W.U32.HI R24, R25, R27, R24 ;  /* 0x0000001b19187219 */ /* 0x000fce0000010e18 */
.L_x_23:
[----:B------:R-:W-:Y:S05]  /*22c0*/  BSYNC.RECONVERGENT B1 ;  /* 0x0000000000017941 */ /* 0x000fea0003800200 */
.L_x_22:
[C---:B------:R-:W-:Y:S01]  /*22d0*/  SHF.L.W.U32.HI R29, R24.reuse, 0x2, R28 ;  /* 0x00000002181d7819 */ /* 0x040fe20000010e1c */
[----:B------:R-:W-:Y:S01]  /*22e0*/  IMAD.SHL.U32 R24, R24, 0x4, RZ ;  /* 0x0000000418187824 */ /* 0x000fe200078e00ff */
[----:B------:R-:W-:Y:S01]  /*22f0*/  UMOV UR4, 0x54442d19 ;  /* 0x54442d1900047882 */ /* 0x000fe20000000000 */
        /* <DEDUP_REMOVED lines=12> */
.L_x_20:
[----:B------:R-:W-:Y:S01]  /*23c0*/  FMUL R30, RZ, R28 ;  /* 0x0000001cff1e7220 */ /* 0x000fe20000400000 */
[----:B------:R-:W-:-:S07]  /*23d0*/  MOV R29, RZ ;  /* 0x000000ff001d7202 */ /* 0x000fce0000000f00 */
.L_x_19:
[----:B------:R-:W-:Y:S05]  /*23e0*/  BSYNC.RECONVERGENT B0 ;  /* 0x0000000000007941 */ /* 0x000fea0003800200 */
.L_x_18:
[----:B------:R-:W-:Y:S01]  /*23f0*/  LOP3.LUT R26, R29, 0x1, RZ, 0xc0, !PT ;  /* 0x000000011d1a7812 */ /* 0x000fe200078ec0ff */
[----:B------:R-:W-:Y:S01]  /*2400*/  FMUL R25, R30, R30 ;  /* 0x0000001e1e197220 */ /* 0x000fe20000400000 */
[----:B------:R-:W-:Y:S01]  /*2410*/  IMAD R27, R23, 0x3, RZ ;  /* 0x00000003171b7824 */ /* 0x000fe200078e02ff */
[----:B------:R-:W-:Y:S01]  /*2420*/  LOP3.LUT P1, RZ, R29, 0x2, RZ, 0xc0, !PT ;  /* 0x000000021dff7812 */ /* 0x000fe2000782c0ff */
[----:B------:R-:W-:Y:S01]  /*2430*/  IMAD.MOV.U32 R28, RZ, RZ, 0x3effffff ;  /* 0x3effffffff1c7424 */ /* 0x000fe200078e00ff */
[----:B------:R-:W-:Y:S01]  /*2440*/  ISETP.NE.U32.AND P0, PT, R26, 0x1, PT ;  /* 0x000000011a00780c */ /* 0x000fe20003f05070 */
[----:B------:R-:W-:Y:S01]  /*2450*/  FFMA R24, R25, R3, -0.0013887860113754868507 ;  /* 0xbab607ed19187423 */ /* 0x000fe20000000003 */
[----:B------:R-:W-:Y:S01]  /*2460*/  IMAD.MOV.U32 R26, RZ, RZ, 0x3d2aaabb ;  /* 0x3d2aaabbff1a7424 */ /* 0x000fe200078e00ff */
[----:B------:R-:W-:Y:S01]  /*2470*/  BSSY.RECONVERGENT B0, `(.L_x_24) ;  /* 0x0000077000007945 */ /* 0x000fe20003800200 */
[----:B------:R-:W-:Y:S02]  /*2480*/  FSEL R28, -R28, -0.16666662693023681641, !P0 ;  /* 0xbe2aaaa81c1c7808 */ /* 0x000fe40004000100 */
[----:B------:R-:W-:-:S02]  /*2490*/  FSEL R24, R24, -0.00019574658654164522886, !P0 ;  /* 0xb94d415318187808 */ /* 0x000fc40004000000 */
[----:B------:R-:W-:Y:S02]  /*24a0*/  FSEL R26, R26, 0.0083327032625675201416, !P0 ;  /* 0x3c0885e41a1a7808 */ /* 0x000fe40004000000 */
[----:B------:R-:W-:-:S03]  /*24b0*/  FSEL R30, R30, 1, P0 ;  /* 0x3f8000001e1e7808 */ /* 0x000fc60000000000 */
[----:B------:R-:W-:Y:S01]  /*24c0*/  FFMA R26, R25, R24, R26 ;  /* 0x00000018191a7223 */ /* 0x000fe2000000001a */
[----:B------:R-:W-:-:S03]  /*24d0*/  I2FP.F32.U32 R24, R27 ;  /* 0x0000001b00187245 */ /* 0x000fc60000201000 */
[C---:B------:R-:W-:Y:S01]  /*24e0*/  FFMA R26, R25.reuse, R26, R28 ;  /* 0x0000001a191a7223 */ /* 0x040fe2000000001c */
[----:B------:R-:W-:Y:S01]  /*24f0*/  FFMA R25, R25, R30, RZ ;  /* 0x0000001e19197223 */ /* 0x000fe200000000ff */
[----:B------:R-:W-:-:S03]  /*2500*/  FMUL R24, R24, 0.098174773156642913818 ;  /* 0x3dc90fdb18187820 */ /* 0x000fc60000400000 */
[----:B------:R-:W-:Y:S01]  /*2510*/  FFMA R25, R25, R26, R30 ;  /* 0x0000001a19197223 */ /* 0x000fe2000000001e */
[C---:B------:R-:W-:Y:S01]  /*2520*/  FMUL R29, R24.reuse, 0.63661974668502807617 ;  /* 0x3f22f983181d7820 */ /* 0x040fe20000400000 */
[----:B------:R-:W-:Y:S02]  /*2530*/  FSETP.GE.AND P2, PT, |R24|, 105615, PT ;  /* 0x47ce47801800780b */ /* 0x000fe40003f46200 */
[----:B------:R-:W-:-:S03]  /*2540*/  @P1 FADD R25, RZ, -R25 ;  /* 0x80000019ff191221 */ /* 0x000fc60000000000 */
[----:B------:R-:W0:Y:S01]  /*2550*/  F2I.NTZ R29, R29 ;  /* 0x0000001d001d7305 */ /* 0x000e220000203100 */
[-C--:B------:R-:W-:Y:S01]  /*2560*/  FMUL R27, R13, R25.reuse ;  /* 0x000000190d1b7220 */ /* 0x080fe20000400000 */
[----:B------:R-:W-:-:S03]  /*2570*/  FMUL R26, R12, R25 ;  /* 0x000000190c1a7220 */ /* 0x000fc60000400000 */
[-C--:B------:R-:W-:Y:S01]  /*2580*/  FFMA R12, R12, R31.reuse, R27 ;  /* 0x0000001f0c0c7223 */ /* 0x080fe2000000001b */
[----:B------:R-:W-:-:S05]  /*2590*/  FFMA R13, R13, R31, -R26 ;  /* 0x0000001f0d0d7223 */ /* 0x000fca000000081a */
[----:B------:R1:W-:Y:S01]  /*25a0*/  STS.64 [R22+0x10], R12 ;  /* 0x0000100c16007388 */ /* 0x0003e20000000a00 */
[----:B0-----:R-:W-:-:S05]  /*25b0*/  I2FP.F32.S32 R25, R29 ;  /* 0x0000001d00197245 */ /* 0x001fca0000201400 */
[----:B------:R-:W-:Y:S01]  /*25c0*/  FFMA R26, R25, -1.5707962512969970703, R24 ;  /* 0xbfc90fda191a7823 */ /* 0x000fe20000000018 */
[----:B-1----:R-:W-:-:S03]  /*25d0*/  P2R R12, PR, RZ, 0x4 ;  /* 0x00000004ff0c7803 */ /* 0x002fc60000000000 */
[----:B------:R-:W-:-:S04]  /*25e0*/  FFMA R26, R25, -7.5497894158615963534e-08, R26 ;  /* 0xb3a22168191a7823 */ /* 0x000fc8000000001a */
[----:B------:R-:W-:Y:S01]  /*25f0*/  FFMA R28, R25, -5.3903029534742383927e-15, R26 ;  /* 0xa7c234c5191c7823 */ /* 0x000fe2000000001a */
[----:B------:R-:W-:-:S04]  /*2600*/  IMAD.MOV.U32 R25, RZ, RZ, R29 ;  /* 0x000000ffff197224 */ /* 0x000fc800078e001d */
[----:B------:R-:W-:Y:S01]  /*2610*/  MOV R30, R28 ;  /* 0x0000001c001e7202 */ /* 0x000fe20000000f00 */
[----:B------:R-:W-:Y:S06]  /*2620*/  @!P2 BRA `(.L_x_25) ;  /* 0x00000004006ca947 */ /* 0x000fec0003800000 */
        /* <DEDUP_REMOVED lines=9> */
.L_x_27:
        /* <DEDUP_REMOVED lines=18> */
[----:B------:R-:W-:Y:S01]  /*27e0*/  IADD3 R31, PT, PT, R31, 0x4, RZ ;  /* 0x000000041f1f7810 */ /* 0x000fe20007ffe0ff */
[--C-:B------:R-:W-:Y:S02]  /*27f0*/  @P3 IMAD.MOV.U32 R6, RZ, RZ, R26.reuse ;  /* 0x000000ffff063224 */ /* 0x100fe400078e001a */
[--C-:B------:R-:W-:Y:S02]  /*2800*/  @P4 IMAD.MOV.U32 R5, RZ, RZ, R26.reuse ;  /* 0x000000ffff054224 */ /* 0x100fe400078e001a */
[----:B------:R-:W-:-:S06]  /*2810*/  @P5 IMAD.MOV.U32 R4, RZ, RZ, R26 ;  /* 0x000000ffff045224 */ /* 0x000fcc00078e001a */
[----:B------:R-:W-:Y:S01]  /*2820*/  @P2 MOV R7, R26 ;  /* 0x0000001a00072202 */ /* 0x000fe20000000f00 */
[----:B------:R-:W-:Y:S06]  /*2830*/  BRA.U UP0, `(.L_x_27) ;  /* 0xfffffffd00a07547 */ /* 0x000fec000b83ffff */
[----:B------:R-:W-:Y:S01]  /*2840*/  SHF.R.U32.HI R12, RZ, 0x17, R24 ;  /* 0x00000017ff0c7819 */ /* 0x000fe20000011618 */
[----:B------:R-:W-:Y:S04]  /*2850*/  BSSY.RECONVERGENT B1, `(.L_x_28) ;  /* 0x0000027000017945 */ /* 0x000fe80003800200 */
        /* <DEDUP_REMOVED lines=9> */
[----:B------:R-:W-:Y:S01]  /*28f0*/  @P3 IMAD.MOV.U32 R30, RZ, RZ, R21 ;  /* 0x000000ffff1e3224 */ /* 0x000fe200078e0015 */
[C---:B------:R-:W-:Y:S01]  /*2900*/  ISETP.EQ.AND P3, PT, R27.reuse, -0x4, PT ;  /* 0xfffffffc1b00780c */ /* 0x040fe20003f62270 */
[--C-:B------:R-:W-:Y:S01]  /*2910*/  @P4 IMAD.MOV.U32 R30, RZ, RZ, R20.reuse ;  /* 0x000000ffff1e4224 */ /* 0x100fe200078e0014 */
[----:B------:R-:W-:Y:S01]  /*2920*/  @P4 MOV R13, R21 ;  /* 0x00000015000d4202 */ /* 0x000fe20000000f00 */
[----:B------:R-:W-:Y:S01]  /*2930*/  @P0 IMAD.MOV.U32 R13, RZ, RZ, R20 ;  /* 0x000000ffff0d0224 */ /* 0x000fe200078e0014 */
[----:B------:R-:W-:Y:S01]  /*2940*/  ISETP.EQ.AND P4, PT, R27, RZ, PT ;  /* 0x000000ff1b00720c */ /* 0x000fe20003f82270 */
[----:B------:R-:W-:Y:S01]  /*2950*/  @P0 IMAD.MOV.U32 R30, RZ, RZ, R7 ;  /* 0x000000ffff1e0224 */ /* 0x000fe200078e0007 */
[----:B------:R-:W-:Y:S01]  /*2960*/  @P1 MOV R13, R7 ;  /* 0x00000007000d1202 */ /* 0x000fe20000000f00 */
[--C-:B------:R-:W-:Y:S02]  /*2970*/  @P2 IMAD.MOV.U32 R13, RZ, RZ, R6.reuse ;  /* 0x000000ffff0d2224 */ /* 0x100fe400078e0006 */
[----:B------:R-:W-:-:S02]  /*2980*/  @P1 IMAD.MOV.U32 R30, RZ, RZ, R6 ;  /* 0x000000ffff1e1224 */ /* 0x000fc400078e0006 */
[----:B------:R-:W-:Y:S02]  /*2990*/  @P2 IMAD.MOV.U32 R30, RZ, RZ, R5 ;  /* 0x000000ffff1e2224 */ /* 0x000fe400078e0005 */
[----:B------:R-:W-:Y:S01]  /*29a0*/  @P3 MOV R13, R5 ;  /* 0x00000005000d3202 */ /* 0x000fe20000000f00 */
[----:B------:R-:W-:-:S03]  /*29b0*/  @P3 IMAD.MOV.U32 R30, RZ, RZ, R4 ;  /* 0x000000ffff1e3224 */ /* 0x000fc600078e0004 */
[----:B------:R-:W-:Y:S01]  /*29c0*/  @P4 IMAD.MOV.U32 R13, RZ, RZ, R4 ;  /* 0x000000ffff0d4224 */ /* 0x000fe200078e0004 */
[----:B------:R-:W-:Y:S01]  /*29d0*/  @P5 MOV R13, R29 ;  /* 0x0000001d000d5202 */ /* 0x000fe20000000f00 */
[----:B------:R-:W-:-:S04]  /*29e0*/  @P4 IMAD.MOV.U32 R30, RZ, RZ, R29 ;  /* 0x000000ffff1e4224 */ /* 0x000fc800078e001d */
[----:B------:R-:W-:Y:S01]  /*29f0*/  IMAD.MOV.U32 R26, RZ, RZ, R13 ;  /* 0x000000ffff1a7224 */ /* 0x000fe200078e000d */
[----:B------:R-:W-:-:S13]  /*2a00*/  LOP3.LUT P6, R13, R12, 0x1f, RZ, 0xc0, !PT ;  /* 0x0000001f0c0d7812 */ /* 0x000fda00078cc0ff */
[----:B------:R-:W-:Y:S05]  /*2a10*/  @!P6 BRA `(.L_x_29) ;  /* 0x000000000028e947 */ /* 0x000fea0003800000 */
[----:B------:R-:W-:Y:S01]  /*2a20*/  @P0 IMAD.MOV.U32 R12, RZ, RZ, R21 ;  /* 0x000000ffff0c0224 */ /* 0x000fe200078e0015 */
[----:B------:R-:W-:Y:S01]  /*2a30*/  ISETP.EQ.AND P0, PT, R27, 0x8, PT ;  /* 0x000000081b00780c */ /* 0x000fe20003f02270 */
[----:B------:R-:W-:Y:S01]  /*2a40*/  @P1 IMAD.MOV.U32 R12, RZ, RZ, R20 ;  /* 0x000000ffff0c1224 */ /* 0x000fe200078e0014 */
[----:B------:R-:W-:Y:S01]  /*2a50*/  @P2 MOV R12, R7 ;  /* 0x00000007000c2202 */ /* 0x000fe20000000f00 */
[----:B------:R-:W-:Y:S01]  /*2a60*/  @P3 IMAD.MOV.U32 R12, RZ, RZ, R6 ;  /* 0x000000ffff0c3224 */ /* 0x000fe200078e0006 */
[----:B------:R-:W-:Y:S01]  /*2a70*/  SHF.L.W.U32.HI R30, R26, R13, R30 ;  /* 0x0000000d1a1e7219 */ /* 0x000fe20000010e1e */
[----:B------:R-:W-:Y:S02]  /*2a80*/  @P4 IMAD.MOV.U32 R12, RZ, RZ, R5 ;  /* 0x000000ffff0c4224 */ /* 0x000fe400078e0005 */
[----:B------:R-:W-:-:S06]  /*2a90*/  @P5 IMAD.MOV.U32 R12, RZ, RZ, R4 ;  /* 0x000000ffff0c5224 */ /* 0x000fcc00078e0004 */
[----:B------:R-:W-:-:S04]  /*2aa0*/  @P0 MOV R12, R29 ;  /* 0x0000001d000c0202 */ /* 0x000fc80000000f00 */
[----:B------:R-:W-:-:S07]  /*2ab0*/  SHF.L.W.U32.HI R26, R12, R13, R26 ;  /* 0x0000000d0c1a7219 */ /* 0x000fce0000010e1a */
.L_x_29:
[----:B------:R-:W-:Y:S05]  /*2ac0*/  BSYNC.RECONVERGENT B1 ;  /* 0x0000000000017941 */ /* 0x000fea0003800200 */
.L_x_28:
        /* <DEDUP_REMOVED lines=15> */
.L_x_26:
[----:B------:R-:W-:Y:S01]  /*2bc0*/  FMUL R30, RZ, R24 ;  /* 0x00000018ff1e7220 */ /* 0x000fe20000400000 */
[----:B------:R-:W-:-:S07]  /*2bd0*/  IMAD.MOV.U32 R29, RZ, RZ, RZ ;  /* 0x000000ffff1d7224 */ /* 0x000fce00078e00ff */
.L_x_25:
[----:B------:R-:W-:Y:S05]  /*2be0*/  BSYNC.RECONVERGENT B0 ;  /* 0x0000000000007941 */ /* 0x000fea0003800200 */
.L_x_24:
[----:B------:R-:W-:Y:S01]  /*2bf0*/  FMUL R13, R30, R30 ;  /* 0x0000001e1e0d7220 */ /* 0x000fe20000400000 */
[C---:B------:R-:W-:Y:S01]  /*2c00*/  LOP3.LUT R26, R29.reuse, 0x1, RZ, 0xc0, !PT ;  /* 0x000000011d1a7812 */ /* 0x040fe200078ec0ff */
[----:B------:R-:W-:Y:S01]  /*2c10*/  VIADD R27, R29, 0x1 ;  /* 0x000000011d1b7836 */ /* 0x000fe20000000000 */
[----:B------:R-:W-:Y:S01]  /*2c20*/  FSETP.GE.AND P2, PT, |R24|, 105615, PT ;  /* 0x47ce47801800780b */ /* 0x000fe20003f46200 */
[----:B------:R-:W-:Y:S01]  /*2c30*/  FFMA R12, R13, R3, -0.0013887860113754868507 ;  /* 0xbab607ed0d0c7423 */ /* 0x000fe20000000003 */
[----:B------:R-:W-:Y:S01]  /*2c40*/  ISETP.NE.U32.AND P0, PT, R26, 0x1, PT ;  /* 0x000000011a00780c */ /* 0x000fe20003f05070 */
[----:B------:R-:W-:Y:S01]  /*2c50*/  BSSY.RECONVERGENT B0, `(.L_x_30) ;  /* 0x0000066000007945 */ /* 0x000fe20003800200 */
[----:B------:R-:W-:Y:S02]  /*2c60*/  LOP3.LUT P1, RZ, R27, 0x2, RZ, 0xc0, !PT ;  /* 0x000000021bff7812 */ /* 0x000fe4000782c0ff */
[----:B------:R-:W-:Y:S02]  /*2c70*/  FSEL R26, R12, -0.00019574658654164522886, P0 ;  /* 0xb94d41530c1a7808 */ /* 0x000fe40000000000 */
[----:B------:R-:W-:-:S02]  /*2c80*/  FSEL R32, R2, 0.041666727513074874878, !P0 ;  /* 0x3d2aaabb02207808 */ /* 0x000fc40004000000 */
[----:B------:R-:W-:Y:S02]  /*2c90*/  FSEL R12, R30, 1, !P0 ;  /* 0x3f8000001e0c7808 */ /* 0x000fe40004000000 */
[----:B------:R-:W-:Y:S01]  /*2ca0*/  FSEL R27, -R0, -0.4999999701976776123, !P0 ;  /* 0xbeffffff001b7808 */ /* 0x000fe20004000100 */
        /* <DEDUP_REMOVED lines=15> */
.L_x_33:
        /* <DEDUP_REMOVED lines=63> */
.L_x_35:
[----:B------:R-:W-:Y:S05]  /*3190*/  BSYNC.RECONVERGENT B1 ;  /* 0x0000000000017941 */ /* 0x000fea0003800200 */
.L_x_34:
        /* <DEDUP_REMOVED lines=15> */
.L_x_32:
[----:B------:R-:W-:Y:S01]  /*3290*/  FMUL R28, RZ, R24 ;  /* 0x00000018ff1c7220 */ /* 0x000fe20000400000 */
[----:B------:R-:W-:-:S07]  /*32a0*/  MOV R25, RZ ;  /* 0x000000ff00197202 */ /* 0x000fce0000000f00 */
.L_x_31:
[----:B------:R-:W-:Y:S05]  /*32b0*/  BSYNC.RECONVERGENT B0 ;  /* 0x0000000000007941 */ /* 0x000fea0003800200 */
.L_x_30:
[----:B------:R-:W-:Y:S01]  /*32c0*/  LOP3.LUT R12, R25, 0x1, RZ, 0xc0, !PT ;  /* 0x00000001190c7812 */ /* 0x000fe200078ec0ff */
[----:B------:R-:W-:Y:S01]  /*32d0*/  FMUL R27, R28, R28 ;  /* 0x0000001c1c1b7220 */ /* 0x000fe20000400000 */
[----:B------:R-:W-:Y:S01]  /*32e0*/  IMAD.SHL.U32 R31, R23, 0x4, RZ ;  /* 0x00000004171f7824 */ /* 0x000fe200078e00ff */
[----:B------:R-:W-:Y:S01]  /*32f0*/  LOP3.LUT P1, RZ, R25, 0x2, RZ, 0xc0, !PT ;  /* 0x0000000219ff7812 */ /* 0x000fe2000782c0ff */
[----:B------:R-:W-:Y:S01]  /*3300*/  BSSY.RECONVERGENT B0, `(.L_x_36) ;  /* 0x000007b000007945 */ /* 0x000fe20003800200 */
[----:B------:R-:W-:Y:S01]  /*3310*/  ISETP.NE.U32.AND P0, PT, R12, 0x1, PT ;  /* 0x000000010c00780c */ /* 0x000fe20003f05070 */
[----:B------:R-:W-:Y:S01]  /*3320*/  FFMA R13, R27, R3, -0.0013887860113754868507 ;  /* 0xbab607ed1b0d7423 */ /* 0x000fe20000000003 */
[----:B------:R-:W-:-:S04]  /*3330*/  IMAD.MOV.U32 R12, RZ, RZ, 0x3d2aaabb ;  /* 0x3d2aaabbff0c7424 */ /* 0x000fc800078e00ff */
[----:B------:R-:W-:Y:S01]  /*3340*/  FSEL R24, R13, -0.00019574658654164522886, !P0 ;  /* 0xb94d41530d187808 */ /* 0x000fe20004000000 */
[----:B------:R-:W-:Y:S01]  /*3350*/  IMAD.MOV.U32 R13, RZ, RZ, 0x3effffff ;  /* 0x3effffffff0d7424 */ /* 0x000fe200078e00ff */
[----:B------:R-:W-:-:S04]  /*3360*/  FSEL R26, R12, 0.0083327032625675201416, !P0 ;  /* 0x3c0885e40c1a7808 */ /* 0x000fc80004000000 */
[----:B------:R-:W-:Y:S01]  /*3370*/  FSEL R32, -R13, -0.16666662693023681641, !P0 ;  /* 0xbe2aaaa80d207808 */ /* 0x000fe20004000100 */
[C---:B------:R-:W-:Y:S01]  /*3380*/  FFMA R30, R27.reuse, R24, R26 ;  /* 0x000000181b1e7223 */ /* 0x040fe2000000001a */
[----:B------:R-:W-:Y:S02]  /*3390*/  I2FP.F32.U32 R26, R31 ;  /* 0x0000001f001a7245 */ /* 0x000fe40000201000 */
[----:B------:R-:W-:Y:S01]  /*33a0*/  FSEL R24, R28, 1, P0 ;  /* 0x3f8000001c187808 */ /* 0x000fe20000000000 */
[C---:B------:R-:W-:Y:S02]  /*33b0*/  FFMA R30, R27.reuse, R30, R32 ;  /* 0x0000001e1b1e7223 */ /* 0x040fe40000000020 */
[----:B------:R-:W-:Y:S02]  /*33c0*/  FMUL R26, R26, 0.098174773156642913818 ;  /* 0x3dc90fdb1a1a7820 */ /* 0x000fe40000400000 */
[----:B------:R-:W-:Y:S02]  /*33d0*/  FFMA R27, R27, R24, RZ ;  /* 0x000000181b1b7223 */ /* 0x000fe400000000ff */
[C---:B------:R-:W-:Y:S01]  /*33e0*/  FMUL R28, R26.reuse, 0.63661974668502807617 ;  /* 0x3f22f9831a1c7820 */ /* 0x040fe20000400000 */
[----:B------:R-:W-:Y:S01]  /*33f0*/  FSETP.GE.AND P2, PT, |R26|, 105615, PT ;  /* 0x47ce47801a00780b */ /* 0x000fe20003f46200 */
[----:B------:R-:W-:-:S02]  /*3400*/  FFMA R24, R27, R30, R24 ;  /* 0x0000001e1b187223 */ /* 0x000fc40000000018 */
        /* <DEDUP_REMOVED lines=8> */
[----:B------:R-:W-:Y:S01]  /*3490*/  MOV R28, R27 ;  /* 0x0000001b001c7202 */ /* 0x000fe20000000f00 */
[----:B------:R-:W-:-:S04]  /*34a0*/  FFMA R24, R29, -1.5707962512969970703, R26 ;  /* 0xbfc90fda1d187823 */ /* 0x000fc8000000001a */
[----:B------:R-:W-:-:S04]  /*34b0*/  FFMA R24, R29, -7.5497894158615963534e-08, R24 ;  /* 0xb3a221681d187823 */ /* 0x000fc80000000018 */
[----:B------:R-:W-:Y:S01]  /*34c0*/  FFMA R29, R29, -5.3903029534742383927e-15, R24 ;  /* 0xa7c234c51d1d7823 */ /* 0x000fe20000000018 */
[----:B0-----:R-:W-:-:S03]  /*34d0*/  P2R R14, PR, RZ, 0x4 ;  /* 0x00000004ff0e7803 */ /* 0x001fc60000000000 */
[----:B------:R-:W-:Y:S01]  /*34e0*/  IMAD.MOV.U32 R30, RZ, RZ, R29 ;  /* 0x000000ffff1e7224 */ /* 0x000fe200078e001d */
[----:B------:R-:W-:Y:S06]  /*34f0*/  @!P2 BRA `(.L_x_37) ;  /* 0x00000004006ca947 */ /* 0x000fec0003800000 */
[----:B------:R-:W-:-:S13]  /*3500*/  FSETP.NEU.AND P0, PT, |R26|, +INF , PT ;  /* 0x7f8000001a00780b */ /* 0x000fda0003f0d200 */
[----:B------:R-:W-:Y:S05]  /*3510*/  @!P0 BRA `(.L_x_38) ;  /* 0x00000004005c8947 */ /* 0x000fea0003800000 */
[----:B------:R-:W-:Y:S02]  /*3520*/  IMAD.SHL.U32 R14, R26, 0x100, RZ ;  /* 0x000001001a0e7824 */ /* 0x000fe400078e00ff */
[----:B------:R-:W-:Y:S02]  /*3530*/  HFMA2 R31, -RZ, RZ, 0, 0 ;  /* 0x00000000ff1f7431 */ /* 0x000fe400000001ff */
[----:B------:R-:W-:Y:S01]  /*3540*/  IMAD.MOV.U32 R27, RZ, RZ, RZ ;  /* 0x000000ffff1b7224 */ /* 0x000fe200078e00ff */
[----:B------:R-:W0:Y:S01]  /*3550*/  LDCU.64 UR8, c[0x4][URZ] ;  /* 0x01000000ff0877ac */ /* 0x000e220008000a00 */
[----:B------:R-:W-:Y:S01]  /*3560*/  LOP3.LUT R30, R14, 0x80000000, RZ, 0xfc, !PT ;  /* 0x800000000e1e7812 */ /* 0x000fe200078efcff */
[----:B------:R-:W-:Y:S01]  /*3570*/  UMOV UR5, URZ ;  /* 0x000000ff00057c82 */ /* 0x000fe20008000000 */
[----:B------:R-:W-:-:S05]  /*3580*/  UMOV UR4, URZ ;  /* 0x000000ff00047c82 */ /* 0x000fca0008000000 */
.L_x_39:
        /* <DEDUP_REMOVED lines=35> */
[----:B------:R-:W-:Y:S02]  /*37c0*/  @P3 MOV R30, R21 ;  /* 0x00000015001e3202 */ /* 0x000fe40000000f00 */
[----:B------:R-:W-:Y:S01]  /*37d0*/  @P4 IMAD.MOV.U32 R15, RZ, RZ, R21 ;  /* 0x000000ffff0f4224 */ /* 0x000fe200078e0015 */
[C---:B------:R-:W-:Y:S01]  /*37e0*/  ISETP.EQ.AND P3, PT, R25.reuse, -0x4, PT ;  /* 0xfffffffc1900780c */ /* 0x040fe20003f62270 */
[--C-:B------:R-:W-:Y:S01]  /*37f0*/  @P4 IMAD.MOV.U32 R30, RZ, RZ, R20.reuse ;  /* 0x000000ffff1e4224 */ /* 0x100fe200078e0014 */
[----:B------:R-:W-:Y:S01]  /*3800*/  ISETP.EQ.AND P4, PT, R25, RZ, PT ;  /* 0x000000ff1900720c */ /* 0x000fe20003f82270 */
[----:B------:R-:W-:Y:S01]  /*3810*/  @P0 IMAD.MOV.U32 R15, RZ, RZ, R20 ;  /* 0x000000ffff0f0224 */ /* 0x000fe200078e0014 */
[----:B------:R-:W-:Y:S01]  /*3820*/  @P0 MOV R30, R7 ;  /* 0x00000007001e0202 */ /* 0x000fe20000000f00 */
[----:B------:R-:W-:Y:S02]  /*3830*/  @P1 IMAD.MOV.U32 R15, RZ, RZ, R7 ;  /* 0x000000ffff0f1224 */ /* 0x000fe400078e0007 */
[----:B------:R-:W-:-:S02]  /*3840*/  @P2 IMAD.MOV.U32 R15, RZ, RZ, R6 ;  /* 0x000000ffff0f2224 */ /* 0x000fc400078e0006 */
[----:B------:R-:W-:Y:S01]  /*3850*/  @P1 IMAD.MOV.U32 R30, RZ, RZ, R6 ;  /* 0x000000ffff1e1224 */ /* 0x000fe200078e0006 */
[----:B------:R-:W-:-:S03]  /*3860*/  @P2 MOV R30, R5 ;  /* 0x00000005001e2202 */ /* 0x000fc60000000f00 */
[----:B------:R-:W-:Y:S02]  /*3870*/  @P3 IMAD.MOV.U32 R15, RZ, RZ, R5 ;  /* 0x000000ffff0f3224 */ /* 0x000fe400078e0005 */
[--C-:B------:R-:W-:Y:S02]  /*3880*/  @P4 IMAD.MOV.U32 R15, RZ, RZ, R4.reuse ;  /* 0x000000ffff0f4224 */ /* 0x100fe400078e0004 */
[----:B------:R-:W-:Y:S02]  /*3890*/  @P5 IMAD.MOV.U32 R15, RZ, RZ, R27 ;  /* 0x000000ffff0f5224 */ /* 0x000fe400078e001b */
[----:B------:R-:W-:Y:S01]  /*38a0*/  @P3 IMAD.MOV.U32 R30, RZ, RZ, R4 ;  /* 0x000000ffff1e3224 */ /* 0x000fe200078e0004 */
[----:B------:R-:W-:Y:S01]  /*38b0*/  @P4 MOV R30, R27 ;  /* 0x0000001b001e4202 */ /* 0x000fe20000000f00 */
[----:B------:R-:W-:Y:S01]  /*38c0*/  IMAD.MOV.U32 R24, RZ, RZ, R15 ;  /* 0x000000ffff187224 */ /* 0x000fe200078e000f */
[----:B------:R-:W-:-:S13]  /*38d0*/  LOP3.LUT P6, R15, R14, 0x1f, RZ, 0xc0, !PT ;  /* 0x0000001f0e0f7812 */ /* 0x000fda00078cc0ff */
[----:B------:R-:W-:Y:S05]  /*38e0*/  @!P6 BRA `(.L_x_41) ;  /* 0x000000000028e947 */ /* 0x000fea0003800000 */
[----:B------:R-:W-:Y:S01]  /*38f0*/  @P0 IMAD.MOV.U32 R14, RZ, RZ, R21 ;  /* 0x000000ffff0e0224 */ /* 0x000fe200078e0015 */
[----:B------:R-:W-:Y:S02]  /*3900*/  ISETP.EQ.AND P0, PT, R25, 0x8, PT ;  /* 0x000000081900780c */ /* 0x000fe40003f02270 */
[----:B------:R-:W-:Y:S01]  /*3910*/  @P1 MOV R14, R20 ;  /* 0x00000014000e1202 */ /* 0x000fe20000000f00 */
[----:B------:R-:W-:Y:S01]  /*3920*/  @P2 IMAD.MOV.U32 R14, RZ, RZ, R7 ;  /* 0x000000ffff0e2224 */ /* 0x000fe200078e0007 */
[----:B------:R-:W-:Y:S01]  /*3930*/  SHF.L.W.U32.HI R30, R24, R15, R30 ;  /* 0x0000000f181e7219 */ /* 0x000fe20000010e1e */
[----:B------:R-:W-:Y:S02]  /*3940*/  @P3 IMAD.MOV.U32 R14, RZ, RZ, R6 ;  /* 0x000000ffff0e3224 */ /* 0x000fe400078e0006 */
[----:B------:R-:W-:Y:S01]  /*3950*/  @P4 IMAD.MOV.U32 R14, RZ, RZ, R5 ;  /* 0x000000ffff0e4224 */ /* 0x000fe200078e0005 */
[----:B------:R-:W-:-:S05]  /*3960*/  @P5 MOV R14, R4 ;  /* 0x00000004000e5202 */ /* 0x000fca0000000f00 */
[----:B------:R-:W-:-:S05]  /*3970*/  @P0 IMAD.MOV.U32 R14, RZ, RZ, R27 ;  /* 0x000000ffff0e0224 */ /* 0x000fca00078e001b */
[----:B------:R-:W-:-:S07]  /*3980*/  SHF.L.W.U32.HI R24, R14, R15, R24 ;  /* 0x0000000f0e187219 */ /* 0x000fce0000010e18 */
.L_x_41:
[----:B------:R-:W-:Y:S05]  /*3990*/  BSYNC.RECONVERGENT B1 ;  /* 0x0000000000017941 */ /* 0x000fea0003800200 */
.L_x_40:
        /* <DEDUP_REMOVED lines=15> */
.L_x_38:
[----:B------:R-:W-:Y:S01]  /*3a90*/  FMUL R30, RZ, R26 ;  /* 0x0000001aff1e7220 */ /* 0x000fe20000400000 */
[----:B------:R-:W-:-:S07]  /*3aa0*/  IMAD.MOV.U32 R27, RZ, RZ, RZ ;  /* 0x000000ffff1b7224 */ /* 0x000fce00078e00ff */
.L_x_37:
[----:B------:R-:W-:Y:S05]  /*3ab0*/  BSYNC.RECONVERGENT B0 ;  /* 0x0000000000007941 */ /* 0x000fea0003800200 */
.L_x_36:
[----:B------:R-:W-:Y:S01]  /*3ac0*/  FMUL R15, R30, R30 ;  /* 0x0000001e1e0f7220 */ /* 0x000fe20000400000 */
[C---:B------:R-:W-:Y:S01]  /*3ad0*/  LOP3.LUT R24, R27.reuse, 0x1, RZ, 0xc0, !PT ;  /* 0x000000011b187812 */ /* 0x040fe200078ec0ff */
[----:B------:R-:W-:Y:S01]  /*3ae0*/  BSSY.RECONVERGENT B0, `(.L_x_42) ;  /* 0x0000069000007945 */ /* 0x000fe20003800200 */
[----:B------:R-:W-:Y:S01]  /*3af0*/  IADD3 R25, PT, PT, R27, 0x1, RZ ;  /* 0x000000011b197810 */ /* 0x000fe20007ffe0ff */
[----:B------:R-:W-:Y:S01]  /*3b00*/  FFMA R14, R15, R3, -0.0013887860113754868507 ;  /* 0xbab607ed0f0e7423 */ /* 0x000fe20000000003 */
[----:B------:R-:W-:Y:S02]  /*3b10*/  ISETP.NE.U32.AND P0, PT, R24, 0x1, PT ;  /* 0x000000011800780c */ /* 0x000fe40003f05070 */
[----:B------:R-:W-:Y:S02]  /*3b20*/  FSETP.GE.AND P2, PT, |R26|, 105615, PT ;  /* 0x47ce47801a00780b */ /* 0x000fe40003f46200 */
[----:B------:R-:W-:Y:S02]  /*3b30*/  FSEL R24, R14, -0.00019574658654164522886, P0 ;  /* 0xb94d41530e187808 */ /* 0x000fe40000000000 */
[----:B------:R-:W-:-:S02]  /*3b40*/  FSEL R32, R2, 0.041666727513074874878, !P0 ;  /* 0x3d2aaabb02207808 */ /* 0x000fc40004000000 */
        /* <DEDUP_REMOVED lines=9> */
[----:B------:R-:W-:-:S13]  /*3be0*/  FSETP.NEU.AND P0, PT, |R26|, +INF , PT ;  /* 0x7f8000001a00780b */ /* 0x000fda0003f0d200 */
[----:B------:R-:W-:Y:S05]  /*3bf0*/  @!P0 BRA `(.L_x_44) ;  /* 0x0000000400548947 */ /* 0x000fea0003800000 */
[----:B------:R-:W-:Y:S01]  /*3c00*/  IMAD.SHL.U32 R14, R26, 0x100, RZ ;  /* 0x000001001a0e7824 */ /* 0x000fe200078e00ff */
[----:B------:R-:W-:Y:S01]  /*3c10*/  CS2R R28, SRZ ;  /* 0x00000000001c7805 */ /* 0x000fe2000001ff00 */
[----:B------:R-:W0:Y:S03]  /*3c20*/  LDCU.64 UR8, c[0x4][URZ] ;  /* 0x01000000ff0877ac */ /* 0x000e260008000a00 */
[----:B------:R-:W-:Y:S01]  /*3c30*/  LOP3.LUT R31, R14, 0x80000000, RZ, 0xfc, !PT ;  /* 0x800000000e1f7812 */ /* 0x000fe200078efcff */
[----:B------:R-:W-:Y:S01]  /*3c40*/  UMOV UR5, URZ ;  /* 0x000000ff00057c82 */ /* 0x000fe20008000000 */
[----:B------:R-:W-:-:S05]  /*3c50*/  UMOV UR4, URZ ;  /* 0x000000ff00047c82 */ /* 0x000fca0008000000 */
.L_x_45:
        /* <DEDUP_REMOVED lines=18> */
[-C--:B------:R-:W-:Y:S01]  /*3d80*/  @P0 MOV R21, R24.reuse ;  /* 0x0000001800150202 */ /* 0x080fe20000000f00 */
[--C-:B------:R-:W-:Y:S01]  /*3d90*/  @P2 IMAD.MOV.U32 R7, RZ, RZ, R24.reuse ;  /* 0x000000ffff072224 */ /* 0x100fe200078e0018 */
[----:B------:R-:W-:Y:S01]  /*3da0*/  @P4 MOV R5, R24 ;  /* 0x0000001800054202 */ /* 0x000fe20000000f00 */
[--C-:B------:R-:W-:Y:S02]  /*3db0*/  @P3 IMAD.MOV.U32 R6, RZ, RZ, R24.reuse ;  /* 0x000000ffff063224 */ /* 0x100fe400078e0018 */
[----:B------:R-:W-:Y:S01]  /*3dc0*/  @P5 IMAD.MOV.U32 R4, RZ, RZ, R24 ;  /* 0x000000ffff045224 */ /* 0x000fe200078e0018 */
[----:B------:R-:W-:Y:S06]  /*3dd0*/  BRA.U UP0, `(.L_x_45) ;  /* 0xfffffffd00a07547 */ /* 0x000fec000b83ffff */
[----:B------:R-:W-:Y:S01]  /*3de0*/  SHF.R.U32.HI R15, RZ, 0x17, R26 ;  /* 0x00000017ff0f7819 */ /* 0x000fe2000001161a */
[----:B------:R-:W-:Y:S03]  /*3df0*/  BSSY.RECONVERGENT B1, `(.L_x_46) ;  /* 0x0000026000017945 */ /* 0x000fe60003800200 */
[C---:B------:R-:W-:Y:S01]  /*3e00*/  LOP3.LUT P6, R25, R15.reuse, 0x1f, RZ, 0xc0, !PT ;  /* 0x0000001f0f197812 */ /* 0x040fe200078cc0ff */
        /* <DEDUP_REMOVED lines=11> */
[----:B------:R-:W-:Y:S02]  /*3ec0*/  @P4 IMAD.MOV.U32 R14, RZ, RZ, R21 ;  /* 0x000000ffff0e4224 */ /* 0x000fe400078e0015 */
[----:B------:R-:W-:Y:S01]  /*3ed0*/  @P4 IMAD.MOV.U32 R26, RZ, RZ, R20 ;  /* 0x000000ffff1a4224 */ /* 0x000fe200078e0014 */
[----:B------:R-:W-:Y:S01]  /*3ee0*/  ISETP.EQ.AND P4, PT, R24, 0x4, PT ;  /* 0x000000041800780c */ /* 0x000fe20003f82270 */
[--C-:B------:R-:W-:Y:S01]  /*3ef0*/  @P2 IMAD.MOV.U32 R26, RZ, RZ, R7.reuse ;  /* 0x000000ffff1a2224 */ /* 0x100fe200078e0007 */
[----:B------:R-:W-:Y:S01]  /*3f00*/  @P2 MOV R14, R20 ;  /* 0x00000014000e2202 */ /* 0x000fe20000000f00 */
[----:B------:R-:W-:Y:S01]  /*3f10*/  @P1 IMAD.MOV.U32 R14, RZ, RZ, R7 ;  /* 0x000000ffff0e1224 */ /* 0x000fe200078e0007 */
[----:B------:R-:W-:Y:S01]  /*3f20*/  @P0 MOV R14, R6 ;  /* 0x00000006000e0202 */ /* 0x000fe20000000f00 */
        /* <DEDUP_REMOVED lines=8> */
[----:B------:R-:W-:Y:S01]  /*3fb0*/  @P2 IMAD.MOV.U32 R15, RZ, RZ, R21 ;  /* 0x000000ffff0f2224 */ /* 0x000fe200078e0015 */
[----:B------:R-:W-:Y:S01]  /*3fc0*/  @P1 MOV R15, R20 ;  /* 0x00000014000f1202 */ /* 0x000fe20000000f00 */
[----:B------:R-:W-:Y:S01]  /*3fd0*/  @P0 IMAD.MOV.U32 R15, RZ, RZ, R7 ;  /* 0x000000ffff0f0224 */ /* 0x000fe200078e0007 */
[----:B------:R-:W-:Y:S01]  /*3fe0*/  ISETP.EQ.AND P0, PT, R24, 0x8, PT ;  /* 0x000000081800780c */ /* 0x000fe20003f02270 */
[----:B------:R-:W-:Y:S01]  /*3ff0*/  @P3 IMAD.MOV.U32 R15, RZ, RZ, R6 ;  /* 0x000000ffff0f3224 */ /* 0x000fe200078e0006 */
[----:B------:R-:W-:Y:S01]  /*4000*/  SHF.L.W.U32.HI R26, R14, R25, R26 ;  /* 0x000000190e1a7219 */ /* 0x000fe20000010e1a */
[----:B------:R-:W-:Y:S01]  /*4010*/  @P5 IMAD.MOV.U32 R15, RZ, RZ, R5 ;  /* 0x000000ffff0f5224 */ /* 0x000fe200078e0005 */
[----:B------:R-:W-:-:S09]  /*4020*/  @P4 MOV R15, R4 ;  /* 0x00000004000f4202 */ /* 0x000fd20000000f00 */
[----:B------:R-:W-:-:S05]  /*4030*/  @P0 IMAD.MOV.U32 R15, RZ, RZ, R29 ;  /* 0x000000ffff0f0224 */ /* 0x000fca00078e001d */
[----:B------:R-:W-:-:S07]  /*4040*/  SHF.L.W.U32.HI R14, R15, R25, R14 ;  /* 0x000000190f0e7219 */ /* 0x000fce0000010e0e */
.L_x_47:
[----:B------:R-:W-:Y:S05]  /*4050*/  BSYNC.RECONVERGENT B1 ;  /* 0x0000000000017941 */ /* 0x000fea0003800200 */
.L_x_46:
        /* <DEDUP_REMOVED lines=15> */
.L_x_44:
[----:B------:R-:W-:Y:S01]  /*4150*/  FMUL R29, RZ, R26 ;  /* 0x0000001aff1d7220 */ /* 0x000fe20000400000 */
[----:B------:R-:W-:-:S07]  /*4160*/  IMAD.MOV.U32 R28, RZ, RZ, RZ ;  /* 0x000000ffff1c7224 */ /* 0x000fce00078e00ff */
.L_x_43:
[----:B------:R-:W-:Y:S05]  /*4170*/  BSYNC.RECONVERGENT B0 ;  /* 0x0000000000007941 */ /* 0x000fea0003800200 */
.L_x_42:
[----:B------:R-:W-:Y:S01]  /*4180*/  FMUL R24, R29, R29 ;  /* 0x0000001d1d187220 */ /* 0x000fe20000400000 */
[C---:B------:R-:W-:Y:S01]  /*4190*/  LOP3.LUT R15, R28.reuse, 0x1, RZ, 0xc0, !PT ;  /* 0x000000011c0f7812 */ /* 0x040fe200078ec0ff */
[----:B------:R-:W-:Y:S01]  /*41a0*/  IMAD R26, R23, 0x5, RZ ;  /* 0x00000005171a7824 */ /* 0x000fe200078e02ff */
[----:B------:R-:W-:Y:S01]  /*41b0*/  LOP3.LUT P1, RZ, R28, 0x2, RZ, 0xc0, !PT ;  /* 0x000000021cff7812 */ /* 0x000fe2000782c0ff */
[----:B------:R-:W-:Y:S01]  /*41c0*/  FFMA R14, R24, R3, -0.0013887860113754868507 ;  /* 0xbab607ed180e7423 */ /* 0x000fe20000000003 */
[----:B------:R-:W-:Y:S01]  /*41d0*/  ISETP.NE.U32.AND P0, PT, R15, 0x1, PT ;  /* 0x000000010f00780c */ /* 0x000fe20003f05070 */
[----:B------:R-:W-:Y:S01]  /*41e0*/  BSSY.RECONVERGENT B0, `(.L_x_48) ;  /* 0x0000077000007945 */ /* 0x000fe20003800200 */
[----:B------:R-:W-:Y:S02]  /*41f0*/  I2FP.F32.U32 R26, R26 ;  /* 0x0000001a001a7245 */ /* 0x000fe40000201000 */
[----:B------:R-:W-:Y:S02]  /*4200*/  FSEL R15, R14, -0.00019574658654164522886, !P0 ;  /* 0xb94d41530e0f7808 */ /* 0x000fe40004000000 */
[----:B------:R-:W-:-:S02]  /*4210*/  FSEL R25, R12, 0.0083327032625675201416, !P0 ;  /* 0x3c0885e40c197808 */ /* 0x000fc40004000000 */
[----:B------:R-:W-:Y:S02]  /*4220*/  FSEL R31, -R13, -0.16666662693023681641, !P0 ;  /* 0xbe2aaaa80d1f7808 */ /* 0x000fe40004000100 */
[----:B------:R-:W-:Y:S01]  /*4230*/  FSEL R14, R29, 1, P0 ;  /* 0x3f8000001d0e7808 */ /* 0x000fe20000000000 */
[----:B------:R-:W-:Y:S01]  /*4240*/  FFMA R25, R24, R15, R25 ;  /* 0x0000000f18197223 */ /* 0x000fe20000000019 */
[----:B------:R-:W-:-:S03]  /*4250*/  FMUL R15, R26, 0.098174773156642913818 ;  /* 0x3dc90fdb1a0f7820 */ /* 0x000fc60000400000 */
[C---:B------:R-:W-:Y:S01]  /*4260*/  FFMA R31, R24.reuse, R25, R31 ;  /* 0x00000019181f7223 */ /* 0x040fe2000000001f */
[----:B------:R-:W-:Y:S01]  /*4270*/  FFMA R25, R24, R14, RZ ;  /* 0x0000000e18197223 */ /* 0x000fe200000000ff */
[C---:B------:R-:W-:Y:S01]  /*4280*/  FMUL R26, R15.reuse, 0.63661974668502807617 ;  /* 0x3f22f9830f1a7820 */ /* 0x040fe20000400000 */
[----:B------:R-:W-:Y:S02]  /*4290*/  FSETP.GE.AND P2, PT, |R15|, 105615, PT ;  /* 0x47ce47800f00780b */ /* 0x000fe40003f46200 */
        /* <DEDUP_REMOVED lines=25> */
.L_x_51:
        /* <DEDUP_REMOVED lines=64> */
.L_x_53:
[----:B------:R-:W-:Y:S05]  /*4830*/  BSYNC.RECONVERGENT B1 ;  /* 0x0000000000017941 */ /* 0x000fea0003800200 */
.L_x_52:
        /* <DEDUP_REMOVED lines=15> */
.L_x_50:
[----:B------:R-:W-:Y:S01]  /*4930*/  FMUL R26, RZ, R15 ;  /* 0x0000000fff1a7220 */ /* 0x000fe20000400000 */
[----:B------:R-:W-:-:S07]  /*4940*/  IMAD.MOV.U32 R14, RZ, RZ, RZ ;  /* 0x000000ffff0e7224 */ /* 0x000fce00078e00ff */
.L_x_49:
[----:B------:R-:W-:Y:S05]  /*4950*/  BSYNC.RECONVERGENT B0 ;  /* 0x0000000000007941 */ /* 0x000fea0003800200 */
.L_x_48:
        /* <DEDUP_REMOVED lines=27> */
.L_x_57:
        /* <DEDUP_REMOVED lines=25> */
[----:B------:R-:W-:Y:S04]  /*4ca0*/  BSSY.RECONVERGENT B1, `(.L_x_58) ;  /* 0x0000027000017945 */ /* 0x000fe80003800200 */
[C---:B------:R-:W-:Y:S01]  /*4cb0*/  VIADD R14, R16.reuse, 0xffffff80 ;  /* 0xffffff80100e7836 */ /* 0x040fe20000000000 */
[----:B------:R-:W-:-:S04]  /*4cc0*/  LOP3.LUT P6, R16, R16, 0x1f, RZ, 0xc0, !PT ;  /* 0x0000001f10107812 */ /* 0x000fc800078cc0ff */
        /* <DEDUP_REMOVED lines=10> */
[----:B------:R-:W-:Y:S01]  /*4d70*/  @P4 IMAD.MOV.U32 R14, RZ, RZ, R20 ;  /* 0x000000ffff0e4224 */ /* 0x000fe200078e0014 */
[----:B------:R-:W-:Y:S01]  /*4d80*/  @P4 MOV R15, R21 ;  /* 0x00000015000f4202 */ /* 0x000fe20000000f00 */
[----:B------:R-:W-:Y:S01]  /*4d90*/  @P2 IMAD.MOV.U32 R14, RZ, RZ, R7 ;  /* 0x000000ffff0e2224 */ /* 0x000fe200078e0007 */
[----:B------:R-:W-:Y:S01]  /*4da0*/  ISETP.EQ.AND P4, PT, R17, 0x4, PT ;  /* 0x000000041100780c */ /* 0x000fe20003f82270 */
[----:B------:R-:W-:Y:S02]  /*4db0*/  @P1 IMAD.MOV.U32 R14, RZ, RZ, R6 ;  /* 0x000000ffff0e1224 */ /* 0x000fe400078e0006 */
[----:B------:R-:W-:Y:S02]  /*4dc0*/  @P0 IMAD.MOV.U32 R14, RZ, RZ, R5 ;  /* 0x000000ffff0e0224 */ /* 0x000fe400078e0005 */
[----:B------:R-:W-:Y:S01]  /*4dd0*/  @P2 IMAD.MOV.U32 R15, RZ, RZ, R20 ;  /* 0x000000ffff0f2224 */ /* 0x000fe200078e0014 */
[----:B------:R-:W-:Y:S01]  /*4de0*/  @P1 MOV R15, R7 ;  /* 0x00000007000f1202 */ /* 0x000fe20000000f00 */
[----:B------:R-:W-:-:S02]  /*4df0*/  @P0 IMAD.MOV.U32 R15, RZ, RZ, R6 ;  /* 0x000000ffff0f0224 */ /* 0x000fc400078e0006 */
[--C-:B------:R-:W-:Y:S01]  /*4e00*/  @P3 IMAD.MOV.U32 R14, RZ, RZ, R4.reuse ;  /* 0x000000ffff0e3224 */ /* 0x100fe200078e0004 */
[----:B------:R-:W-:Y:S01]  /*4e10*/  @P3 MOV R15, R5 ;  /* 0x00000005000f3202 */ /* 0x000fe20000000f00 */
[----:B------:R-:W-:Y:S02]  /*4e20*/  @P5 IMAD.MOV.U32 R14, RZ, RZ, R27 ;  /* 0x000000ffff0e5224 */ /* 0x000fe400078e001b */
[----:B------:R-:W-:Y:S01]  /*4e30*/  @P5 IMAD.MOV.U32 R15, RZ, RZ, R4 ;  /* 0x000000ffff0f5224 */ /* 0x000fe200078e0004 */
[----:B------:R-:W-:Y:S01]  /*4e40*/  @P4 MOV R15, R27 ;  /* 0x0000001b000f4202 */ /* 0x000fe20000000f00 */
[----:B------:R-:W-:Y:S01]  /*4e50*/  IMAD.MOV.U32 R24, RZ, RZ, R14 ;  /* 0x000000ffff187224 */ /* 0x000fe200078e000e */
[----:B------:R-:W-:Y:S06]  /*4e60*/  @!P6 BRA `(.L_x_59) ;  /* 0x000000000028e947 */ /* 0x000fec0003800000 */
[----:B------:R-:W-:Y:S01]  /*4e70*/  @P2 IMAD.MOV.U32 R14, RZ, RZ, R21 ;  /* 0x000000ffff0e2224 */ /* 0x000fe200078e0015 */
[----:B------:R-:W-:Y:S01]  /*4e80*/  SHF.L.W.U32.HI R24, R15, R16, R24 ;  /* 0x000000100f187219 */ /* 0x000fe20000010e18 */
[----:B------:R-:W-:Y:S01]  /*4e90*/  @P1 IMAD.MOV.U32 R14, RZ, RZ, R20 ;  /* 0x000000ffff0e1224 */ /* 0x000fe200078e0014 */
[----:B------:R-:W-:Y:S01]  /*4ea0*/  @P0 MOV R14, R7 ;  /* 0x00000007000e0202 */ /* 0x000fe20000000f00 */
[----:B------:R-:W-:Y:S01]  /*4eb0*/  @P3 IMAD.MOV.U32 R14, RZ, RZ, R6 ;  /* 0x000000ffff0e3224 */ /* 0x000fe200078e0006 */
[----:B------:R-:W-:Y:S01]  /*4ec0*/  ISETP.EQ.AND P0, PT, R17, 0x8, PT ;  /* 0x000000081100780c */ /* 0x000fe20003f02270 */
[----:B------:R-:W-:Y:S02]  /*4ed0*/  @P5 IMAD.MOV.U32 R14, RZ, RZ, R5 ;  /* 0x000000ffff0e5224 */ /* 0x000fe400078e0005 */
[----:B------:R-:W-:-:S10]  /*4ee0*/  @P4 IMAD.MOV.U32 R14, RZ, RZ, R4 ;  /* 0x000000ffff0e4224 */ /* 0x000fd400078e0004 */
[----:B------:R-:W-:-:S04]  /*4ef0*/  @P0 MOV R14, R27 ;  /* 0x0000001b000e0202 */ /* 0x000fc80000000f00 */
[----:B------:R-:W-:-:S07]  /*4f00*/  SHF.L.W.U32.HI R15, R14, R16, R15 ;  /* 0x000000100e0f7219 */ /* 0x000fce0000010e0f */
.L_x_59:
[----:B------:R-:W-:Y:S05]  /*4f10*/  BSYNC.RECONVERGENT B1 ;  /* 0x0000000000017941 */ /* 0x000fea0003800200 */
.L_x_58:
        /* <DEDUP_REMOVED lines=15> */
.L_x_56:
[----:B------:R-:W-:Y:S01]  /*5010*/  FMUL R28, RZ, R15 ;  /* 0x0000000fff1c7220 */ /* 0x000fe20000400000 */
[----:B------:R-:W-:-:S07]  /*5020*/  IMAD.MOV.U32 R27, RZ, RZ, RZ ;  /* 0x000000ffff1b7224 */ /* 0x000fce00078e00ff */
.L_x_55:
[----:B------:R-:W-:Y:S05]  /*5030*/  BSYNC.RECONVERGENT B0 ;  /* 0x0000000000007941 */ /* 0x000fea0003800200 */
.L_x_54:
[----:B------:R-:W-:Y:S01]  /*5040*/  FMUL R16, R28, R28 ;  /* 0x0000001c1c107220 */ /* 0x000fe20000400000 */
[----:B------:R-:W-:Y:S01]  /*5050*/  LOP3.LUT R15, R27, 0x1, RZ, 0xc0, !PT ;  /* 0x000000011b0f7812 */ /* 0x000fe200078ec0ff */
        /* <DEDUP_REMOVED lines=29> */
[----:B------:R-:W-:-:S04]  /*5230*/  P2R R16, PR, RZ, 0x4 ;  /* 0x00000004ff107803 */ /* 0x000fc80000000000 */
[----:B------:R-:W-:Y:S01]  /*5240*/  MOV R26, R25 ;  /* 0x00000019001a7202 */ /* 0x000fe20000000f00 */
[----:B0-----:R-:W-:Y:S06]  /*5250*/  @!P2 BRA `(.L_x_61) ;  /* 0x000000040068a947 */ /* 0x001fec0003800000 */
        /* <DEDUP_REMOVED lines=8> */
.L_x_63:
        /* <DEDUP_REMOVED lines=64> */
.L_x_65:
[----:B------:R-:W-:Y:S05]  /*56e0*/  BSYNC.RECONVERGENT B1 ;  /* 0x0000000000017941 */ /* 0x000fea0003800200 */
.L_x_64:
        /* <DEDUP_REMOVED lines=15> */
.L_x_62:
[----:B------:R-:W-:Y:S01]  /*57e0*/  FMUL R26, RZ, R15 ;  /* 0x0000000fff1a7220 */ /* 0x000fe20000400000 */
[----:B------:R-:W-:-:S07]  /*57f0*/  MOV R14, RZ ;  /* 0x000000ff000e7202 */ /* 0x000fce0000000f00 */
.L_x_61:
[----:B------:R-:W-:Y:S05]  /*5800*/  BSYNC.RECONVERGENT B0 ;  /* 0x0000000000007941 */ /* 0x000fea0003800200 */
.L_x_60:
        /* <DEDUP_REMOVED lines=26> */
.L_x_69:
        /* <DEDUP_REMOVED lines=42> */
[----:B------:R-:W-:Y:S01]  /*5c50*/  @P2 IMAD.MOV.U32 R15, RZ, RZ, R20 ;  /* 0x000000ffff0f2224 */ /* 0x000fe200078e0014 */
[----:B------:R-:W-:Y:S01]  /*5c60*/  @P1 MOV R14, R6 ;  /* 0x00000006000e1202 */ /* 0x000fe20000000f00 */
[----:B------:R-:W-:Y:S02]  /*5c70*/  @P0 IMAD.MOV.U32 R14, RZ, RZ, R5 ;  /* 0x000000ffff0e0224 */ /* 0x000fe400078e0005 */
[----:B------:R-:W-:-:S02]  /*5c80*/  @P1 IMAD.MOV.U32 R15, RZ, RZ, R7 ;  /* 0x000000ffff0f1224 */ /* 0x000fc400078e0007 */
[----:B------:R-:W-:Y:S02]  /*5c90*/  @P0 IMAD.MOV.U32 R15, RZ, RZ, R6 ;  /* 0x000000ffff0f0224 */ /* 0x000fe400078e0006 */
[----:B------:R-:W-:Y:S01]  /*5ca0*/  @P3 MOV R14, R4 ;  /* 0x00000004000e3202 */ /* 0x000fe20000000f00 */
[----:B------:R-:W-:Y:S02]  /*5cb0*/  @P5 IMAD.MOV.U32 R14, RZ, RZ, R25 ;  /* 0x000000ffff0e5224 */ /* 0x000fe400078e0019 */
[----:B------:R-:W-:Y:S02]  /*5cc0*/  @P3 IMAD.MOV.U32 R15, RZ, RZ, R5 ;  /* 0x000000ffff0f3224 */ /* 0x000fe400078e0005 */
[----:B------:R-:W-:Y:S01]  /*5cd0*/  @P5 IMAD.MOV.U32 R15, RZ, RZ, R4 ;  /* 0x000000ffff0f5224 */ /* 0x000fe200078e0004 */
[----:B------:R-:W-:Y:S01]  /*5ce0*/  MOV R18, R14 ;  /* 0x0000000e00127202 */ /* 0x000fe20000000f00 */
[----:B------:R-:W-:Y:S01]  /*5cf0*/  @P4 IMAD.MOV.U32 R15, RZ, RZ, R25 ;  /* 0x000000ffff0f4224 */ /* 0x000fe200078e0019 */
[----:B------:R-:W-:Y:S06]  /*5d00*/  @!P6 BRA `(.L_x_71) ;  /* 0x000000000028e947 */ /* 0x000fec0003800000 */
[----:B------:R-:W-:Y:S01]  /*5d10*/  @P2 IMAD.MOV.U32 R14, RZ, RZ, R21 ;  /* 0x000000ffff0e2224 */ /* 0x000fe200078e0015 */
[----:B------:R-:W-:Y:S01]  /*5d20*/  SHF.L.W.U32.HI R18, R15, R16, R18 ;  /* 0x000000100f127219 */ /* 0x000fe20000010e12 */
[----:B------:R-:W-:Y:S01]  /*5d30*/  @P1 IMAD.MOV.U32 R14, RZ, RZ, R20 ;  /* 0x000000ffff0e1224 */ /* 0x000fe200078e0014 */
[----:B------:R-:W-:Y:S01]  /*5d40*/  @P0 MOV R14, R7 ;  /* 0x00000007000e0202 */ /* 0x000fe20000000f00 */
[----:B------:R-:W-:Y:S01]  /*5d50*/  @P3 IMAD.MOV.U32 R14, RZ, RZ, R6 ;  /* 0x000000ffff0e3224 */ /* 0x000fe200078e0006 */
[----:B------:R-:W-:Y:S01]  /*5d60*/  ISETP.EQ.AND P0, PT, R17, 0x8, PT ;  /* 0x000000081100780c */ /* 0x000fe20003f02270 */
[----:B------:R-:W-:Y:S01]  /*5d70*/  @P5 IMAD.MOV.U32 R14, RZ, RZ, R5 ;  /* 0x000000ffff0e5224 */ /* 0x000fe200078e0005 */
[----:B------:R-:W-:-:S11]  /*5d80*/  @P4 MOV R14, R4 ;  /* 0x00000004000e4202 */ /* 0x000fd60000000f00 */
[----:B------:R-:W-:-:S05]  /*5d90*/  @P0 IMAD.MOV.U32 R14, RZ, RZ, R25 ;  /* 0x000000ffff0e0224 */ /* 0x000fca00078e0019 */
[----:B------:R-:W-:-:S07]  /*5da0*/  SHF.L.W.U32.HI R15, R14, R16, R15 ;  /* 0x000000100e0f7219 */ /* 0x000fce0000010e0f */
.L_x_71:
[----:B------:R-:W-:Y:S05]  /*5db0*/  BSYNC.RECONVERGENT B1 ;  /* 0x0000000000017941 */ /* 0x000fea0003800200 */
.L_x_70:
        /* <DEDUP_REMOVED lines=15> */
.L_x_68:
[----:B------:R-:W-:Y:S01]  /*5eb0*/  FMUL R25, RZ, R15 ;  /* 0x0000000fff197220 */ /* 0x000fe20000400000 */
[----:B------:R-:W-:-:S07]  /*5ec0*/  MOV R24, RZ ;  /* 0x000000ff00187202 */ /* 0x000fce0000000f00 */
.L_x_67:
[----:B------:R-:W-:Y:S05]  /*5ed0*/  BSYNC.RECONVERGENT B0 ;  /* 0x0000000000007941 */ /* 0x000fea0003800200 */
.L_x_66:
        /* <DEDUP_REMOVED lines=18> */
[----:B------:R-:W-:Y:S01]  /*6000*/  FFMA R14, R17, R19, R14 ;  /* 0x00000013110e7223 */ /* 0x000fe2000000000e */
[----:B------:R-:W0:Y:S03]  /*6010*/  F2I.NTZ R23, R16 ;  /* 0x0000001000177305 */ /* 0x000e260000203100 */
[----:B------:R-:W-:-:S04]  /*6020*/  @P1 FADD R14, RZ, -R14 ;  /* 0x8000000eff0e1221 */ /* 0x000fc80000000000 */
[-C--:B------:R-:W-:Y:S01]  /*6030*/  FMUL R17, R9, R14.reuse ;  /* 0x0000000e09117220 */ /* 0x080fe20000400000 */
[----:B------:R-:W-:-:S03]  /*6040*/  FMUL R14, R8, R14 ;  /* 0x0000000e080e7220 */ /* 0x000fc60000400000 */
[-C--:B------:R-:W-:Y:S01]  /*6050*/  FFMA R8, R8, R26.reuse, R17 ;  /* 0x0000001a08087223 */ /* 0x080fe20000000011 */
[----:B------:R-:W-:Y:S01]  /*6060*/  FFMA R9, R9, R26, -R14 ;  /* 0x0000001a09097223 */ /* 0x000fe2000000080e */
[----:B0-----:R-:W-:Y:S01]  /*6070*/  I2FP.F32.S32 R14, R23 ;  /* 0x00000017000e7245 */ /* 0x001fe20000201400 */
[----:B------:R-:W-:-:S03]  /*6080*/  IMAD.MOV.U32 R16, RZ, RZ, R23 ;  /* 0x000000ffff107224 */ /* 0x000fc600078e0017 */
[----:B------:R0:W-:Y:S01]  /*6090*/  STS.64 [R22+0x30], R8 ;  /* 0x0000300816007388 */ /* 0x0001e20000000a00 */
        /* <DEDUP_REMOVED lines=15> */
.L_x_75:
        /* <DEDUP_REMOVED lines=44> */
[----:B------:R-:W-:Y:S01]  /*6450*/  @P1 IMAD.MOV.U32 R9, RZ, RZ, R6 ;  /* 0x000000ffff091224 */ /* 0x000fe200078e0006 */
[----:B------:R-:W-:Y:S01]  /*6460*/  @P2 MOV R17, R6 ;  /* 0x0000000600112202 */ /* 0x000fe20000000f00 */
[----:B------:R-:W-:-:S04]  /*6470*/  @P2 IMAD.MOV.U32 R9, RZ, RZ, R5 ;  /* 0x000000ffff092224 */ /* 0x000fc800078e0005 */
[----:B------:R-:W-:Y:S01]  /*6480*/  @P3 MOV R9, R4 ;  /* 0x0000000400093202 */ /* 0x000fe20000000f00 */
[----:B------:R-:W-:-:S03]  /*6490*/  @P3 IMAD.MOV.U32 R17, RZ, RZ, R5 ;  /* 0x000000ffff113224 */ /* 0x000fc600078e0005 */
[----:B------:R-:W-:Y:S02]  /*64a0*/  @P4 IMAD.MOV.U32 R9, RZ, RZ, R25 ;  /* 0x000000ffff094224 */ /* 0x000fe400078e0019 */
[----:B------:R-:W-:Y:S01]  /*64b0*/  @P4 IMAD.MOV.U32 R17, RZ, RZ, R4 ;  /* 0x000000ffff114224 */ /* 0x000fe200078e0004 */
[----:B------:R-:W-:Y:S01]  /*64c0*/  @P5 MOV R17, R25 ;  /* 0x0000001900115202 */ /* 0x000fe20000000f00 */
[----:B------:R-:W-:Y:S01]  /*64d0*/  IMAD.MOV.U32 R23, RZ, RZ, R9 ;  /* 0x000000ffff177224 */ /* 0x000fe200078e0009 */
[----:B------:R-:W-:Y:S06]  /*64e0*/  @!P6 BRA `(.L_x_77) ;  /* 0x000000000028e947 */ /* 0x000fec0003800000 */
[----:B------:R-:W-:Y:S01]  /*64f0*/  @P0 IMAD.MOV.U32 R9, RZ, RZ, R21 ;  /* 0x000000ffff090224 */ /* 0x000fe200078e0015 */
[----:B------:R-:W-:Y:S02]  /*6500*/  ISETP.EQ.AND P0, PT, R18, 0x8, PT ;  /* 0x000000081200780c */ /* 0x000fe40003f02270 */
[----:B------:R-:W-:Y:S01]  /*6510*/  @P1 MOV R9, R20 ;  /* 0x0000001400091202 */ /* 0x000fe20000000f00 */
[----:B------:R-:W-:Y:S01]  /*6520*/  @P2 IMAD.MOV.U32 R9, RZ, RZ, R7 ;  /* 0x000000ffff092224 */ /* 0x000fe200078e0007 */
[----:B------:R-:W-:Y:S01]  /*6530*/  SHF.L.W.U32.HI R23, R17, R8, R23 ;  /* 0x0000000811177219 */ /* 0x000fe20000010e17 */
[----:B------:R-:W-:Y:S01]  /*6540*/  @P3 IMAD.MOV.U32 R9, RZ, RZ, R6 ;  /* 0x000000ffff093224 */ /* 0x000fe200078e0006 */
[----:B------:R-:W-:Y:S01]  /*6550*/  @P4 MOV R9, R5 ;  /* 0x0000000500094202 */ /* 0x000fe20000000f00 */
[----:B------:R-:W-:-:S06]  /*6560*/  @P5 IMAD.MOV.U32 R9, RZ, RZ, R4 ;  /* 0x000000ffff095224 */ /* 0x000fcc00078e0004 */
[----:B------:R-:W-:-:S05]  /*6570*/  @P0 IMAD.MOV.U32 R9, RZ, RZ, R25 ;  /* 0x000000ffff090224 */ /* 0x000fca00078e0019 */
[----:B------:R-:W-:-:S07]  /*6580*/  SHF.L.W.U32.HI R17, R9, R8, R17 ;  /* 0x0000000809117219 */ /* 0x000fce0000010e11 */
.L_x_77:
[----:B------:R-:W-:Y:S05]  /*6590*/  BSYNC.RECONVERGENT B1 ;  /* 0x0000000000017941 */ /* 0x000fea0003800200 */
.L_x_76:
        /* <DEDUP_REMOVED lines=15> */
.L_x_74:
[----:B------:R-:W-:Y:S01]  /*6690*/  FMUL R17, RZ, R15 ;  /* 0x0000000fff117220 */ /* 0x000fe20000400000 */
[----:B------:R-:W-:-:S07]  /*66a0*/  IMAD.MOV.U32 R23, RZ, RZ, RZ ;  /* 0x000000ffff177224 */ /* 0x000fce00078e00ff */
.L_x_73:
[----:B------:R-:W-:Y:S05]  /*66b0*/  BSYNC.RECONVERGENT B0 ;  /* 0x0000000000007941 */ /* 0x000fea0003800200 */
.L_x_72:
[----:B------:R-:W-:Y:S01]  /*66c0*/  LOP3.LUT R9, R23, 0x1, RZ, 0xc0, !PT ;  /* 0x0000000117097812 */ /* 0x000fe200078ec0ff */
[----:B------:R-:W-:Y:S01]  /*66d0*/  FMUL R8, R17, R17 ;  /* 0x0000001111087220 */ /* 0x000fe20000400000 */
[----:B------:R-:W-:Y:S01]  /*66e0*/  VIADD R18, R23, 0x1 ;  /* 0x0000000117127836 */ /* 0x000fe20000000000 */
[----:B------:R-:W-:Y:S01]  /*66f0*/  FSETP.GE.AND P2, PT, |R15|, 105615, PT ;  /* 0x47ce47800f00780b */ /* 0x000fe20003f46200 */
[----:B------:R-:W-:Y:S01]  /*6700*/  BSSY.RECONVERGENT B0, `(.L_x_78) ;  /* 0x0000067000007945 */ /* 0x000fe20003800200 */
[----:B------:R-:W-:Y:S01]  /*6710*/  ISETP.NE.U32.AND P0, PT, R9, 0x1, PT ;  /* 0x000000010900780c */ /* 0x000fe20003f05070 */
[----:B------:R-:W-:Y:S01]  /*6720*/  FFMA R9, R8, R3, -0.0013887860113754868507 ;  /* 0xbab607ed08097423 */ /* 0x000fe20000000003 */
[----:B------:R-:W-:Y:S02]  /*6730*/  LOP3.LUT P1, RZ, R18, 0x2, RZ, 0xc0, !PT ;  /* 0x0000000212ff7812 */ /* 0x000fe4000782c0ff */
[----:B------:R-:W-:Y:S02]  /*6740*/  FSEL R19, R2, 0.041666727513074874878, !P0 ;  /* 0x3d2aaabb02137808 */ /* 0x000fe40004000000 */
[----:B------:R-:W-:-:S02]  /*6750*/  FSEL R9, R9, -0.00019574658654164522886, P0 ;  /* 0xb94d415309097808 */ /* 0x000fc40000000000 */
        /* <DEDUP_REMOVED lines=17> */
.L_x_81:
        /* <DEDUP_REMOVED lines=44> */
[----:B------:R-:W-:Y:S01]  /*6b30*/  @P1 IMAD.MOV.U32 R0, RZ, RZ, R6 ;  /* 0x000000ffff001224 */ /* 0x000fe200078e0006 */
[----:B------:R-:W-:Y:S01]  /*6b40*/  @P0 MOV R8, R6 ;  /* 0x0000000600080202 */ /* 0x000fe20000000f00 */
[----:B------:R-:W-:-:S04]  /*6b50*/  @P0 IMAD.MOV.U32 R0, RZ, RZ, R5 ;  /* 0x000000ffff000224 */ /* 0x000fc800078e0005 */
[----:B------:R-:W-:Y:S01]  /*6b60*/  @P3 IMAD.MOV.U32 R8, RZ, RZ, R5 ;  /* 0x000000ffff083224 */ /* 0x000fe200078e0005 */
[----:B------:R-:W-:Y:S01]  /*6b70*/  @P3 MOV R0, R4 ;  /* 0x0000000400003202 */ /* 0x000fe20000000f00 */
[----:B------:R-:W-:Y:S02]  /*6b80*/  @P5 IMAD.MOV.U32 R8, RZ, RZ, R4 ;  /* 0x000000ffff085224 */ /* 0x000fe400078e0004 */
[----:B------:R-:W-:Y:S01]  /*6b90*/  @P5 IMAD.MOV.U32 R0, RZ, RZ, R19 ;  /* 0x000000ffff005224 */ /* 0x000fe200078e0013 */
[----:B------:R-:W-:Y:S01]  /*6ba0*/  @P4 MOV R8, R19 ;  /* 0x0000001300084202 */ /* 0x000fe20000000f00 */
[----:B------:R-:W-:Y:S06]  /*6bb0*/  @!P6 BRA `(.L_x_83) ;  /* 0x000000000024e947 */ /* 0x000fec0003800000 */
[----:B------:R-:W-:Y:S01]  /*6bc0*/  @P1 IMAD.MOV.U32 R21, RZ, RZ, R20 ;  /* 0x000000ffff151224 */ /* 0x000fe200078e0014 */
[----:B------:R-:W-:Y:S01]  /*6bd0*/  SHF.L.W.U32.HI R0, R8, R15, R0 ;  /* 0x0000000f08007219 */ /* 0x000fe20000010e00 */
[----:B------:R-:W-:Y:S01]  /*6be0*/  @P0 IMAD.MOV.U32 R21, RZ, RZ, R7 ;  /* 0x000000ffff150224 */ /* 0x000fe200078e0007 */
[----:B------:R-:W-:Y:S02]  /*6bf0*/  ISETP.EQ.AND P0, PT, R9, 0x8, PT ;  /* 0x000000080900780c */ /* 0x000fe40003f02270 */
[----:B------:R-:W-:Y:S01]  /*6c00*/  @P3 MOV R21, R6 ;  /* 0x0000000600153202 */ /* 0x000fe20000000f00 */
[----:B------:R-:W-:Y:S02]  /*6c10*/  @P5 IMAD.MOV.U32 R21, RZ, RZ, R5 ;  /* 0x000000ffff155224 */ /* 0x000fe400078e0005 */
[----:B------:R-:W-:-:S08]  /*6c20*/  @P4 IMAD.MOV.U32 R21, RZ, RZ, R4 ;  /* 0x000000ffff154224 */ /* 0x000fd000078e0004 */
[----:B------:R-:W-:-:S04]  /*6c30*/  @P0 MOV R21, R19 ;  /* 0x0000001300150202 */ /* 0x000fc80000000f00 */
[----:B------:R-:W-:-:S07]  /*6c40*/  SHF.L.W.U32.HI R8, R21, R15, R8 ;  /* 0x0000000f15087219 */ /* 0x000fce0000010e08 */
.L_x_83:
[----:B------:R-:W-:Y:S05]  /*6c50*/  BSYNC.RECONVERGENT B1 ;  /* 0x0000000000017941 */ /* 0x000fea0003800200 */
.L_x_82:
        /* <DEDUP_REMOVED lines=8> */
[----:B------:R-:W-:Y:S02]  /*6ce0*/  SHF.R.U32.HI R0, RZ, 0x1e, R0 ;  /* 0x0000001eff007819 */ /* 0x000fe40000011600 */
[----:B------:R-:W0:Y:S02]  /*6cf0*/  I2F.F64.S64 R4, R6 ;  /* 0x0000000600047312 */ /* 0x000e240000301c00 */
[----:B------:R-:W-:Y:S01]  /*6d00*/  LEA.HI R16, R9, R0, RZ, 0x1 ;  /* 0x0000000009107211 */ /* 0x000fe200078f08ff */
[----:B0-----:R-:W-:-:S10]  /*6d10*/  DMUL R4, R4, UR4 ;  /* 0x0000000404047c28 */ /* 0x001fd40008000000 */
[----:B------:R-:W0:Y:S02]  /*6d20*/  F2F.F32.F64 R4, R4 ;  /* 0x0000000400047310 */ /* 0x000e240000301000 */
[----:B0-----:R-:W-:Y:S01]  /*6d30*/  FSEL R14, -R4, R4, !P0 ;  /* 0x00000004040e7208 */ /* 0x001fe20004000100 */
[----:B------:R-:W-:Y:S06]  /*6d40*/  BRA `(.L_x_79) ;  /* 0x0000000000087947 */ /* 0x000fec0003800000 */
.L_x_80:
[----:B------:R-:W-:Y:S01]  /*6d50*/  FMUL R14, RZ, R15 ;  /* 0x0000000fff0e7220 */ /* 0x000fe20000400000 */
[----:B------:R-:W-:-:S07]  /*6d60*/  IMAD.MOV.U32 R16, RZ, RZ, RZ ;  /* 0x000000ffff107224 */ /* 0x000fce00078e00ff */
.L_x_79:
[----:B------:R-:W-:Y:S05]  /*6d70*/  BSYNC.RECONVERGENT B0 ;  /* 0x0000000000007941 */ /* 0x000fea0003800200 */
.L_x_78:
[----:B------:R-:W-:Y:S01]  /*6d80*/  LOP3.LUT R0, R16, 0x1, RZ, 0xc0, !PT ;  /* 0x0000000110007812 */ /* 0x000fe200078ec0ff */
[----:B------:R-:W-:Y:S01]  /*6d90*/  FMUL R4, R14, R14 ;  /* 0x0000000e0e047220 */ /* 0x000fe20000400000 */
[----:B------:R-:W-:Y:S02]  /*6da0*/  LOP3.LUT P1, RZ, R16, 0x2, RZ, 0xc0, !PT ;  /* 0x0000000210ff7812 */ /* 0x000fe4000782c0ff */
[----:B------:R-:W-:Y:S01]  /*6db0*/  ISETP.NE.U32.AND P0, PT, R0, 0x1, PT ;  /* 0x000000010000780c */ /* 0x000fe20003f05070 */
[----:B------:R-:W-:Y:S02]  /*6dc0*/  FFMA R0, R4, R3, -0.0013887860113754868507 ;  /* 0xbab607ed04007423 */ /* 0x000fe40000000003 */
[----:B------:R-:W0:Y:S01]  /*6dd0*/  S2R R3, SR_TID.X ;  /* 0x0000000000037919 */ /* 0x000e220000002100 */
[----:B------:R-:W-:Y:S02]  /*6de0*/  FSEL R7, R12, 0.0083327032625675201416, !P0 ;  /* 0x3c0885e40c077808 */ /* 0x000fe40004000000 */
[----:B------:R-:W-:-:S02]  /*6df0*/  FSEL R5, R0, -0.00019574658654164522886, !P0 ;  /* 0xb94d415300057808 */ /* 0x000fc40004000000 */
[----:B------:R-:W-:Y:S02]  /*6e00*/  FSEL R6, -R13, -0.16666662693023681641, !P0 ;  /* 0xbe2aaaa80d067808 */ /* 0x000fe40004000100 */
[----:B------:R-:W-:Y:S01]  /*6e10*/  FSEL R0, R14, 1, P0 ;  /* 0x3f8000000e007808 */ /* 0x000fe20000000000 */
[----:B------:R-:W-:-:S04]  /*6e20*/  FFMA R5, R4, R5, R7 ;  /* 0x0000000504057223 */ /* 0x000fc80000000007 */
[C---:B------:R-:W-:Y:S01]  /*6e30*/  FFMA R6, R4.reuse, R5, R6 ;  /* 0x0000000504067223 */ /* 0x040fe20000000006 */
[----:B------:R-:W-:-:S04]  /*6e40*/  FFMA R5, R4, R0, RZ ;  /* 0x0000000004057223 */ /* 0x000fc800000000ff */
[----:B------:R-:W-:-:S04]  /*6e50*/  FFMA R0, R5, R6, R0 ;  /* 0x0000000605007223 */ /* 0x000fc80000000000 */
[----:B------:R-:W-:-:S04]  /*6e60*/  @P1 FADD R0, RZ, -R0 ;  /* 0x80000000ff001221 */ /* 0x000fc80000000000 */
[-C--:B------:R-:W-:Y:S01]  /*6e70*/  FMUL R5, R11, R0.reuse ;  /* 0x000000000b057220 */ /* 0x080fe20000400000 */
[----:B------:R-:W-:-:S03]  /*6e80*/  FMUL R0, R10, R0 ;  /* 0x000000000a007220 */ /* 0x000fc60000400000 */
[-C--:B------:R-:W-:Y:S01]  /*6e90*/  FFMA R16, R10, R2.reuse, R5 ;  /* 0x000000020a107223 */ /* 0x080fe20000000005 */
[----:B------:R-:W-:Y:S01]  /*6ea0*/  FFMA R17, R11, R2, -R0 ;  /* 0x000000020b117223 */ /* 0x000fe20000000800 */
[----:B0-----:R-:W-:-:S04]  /*6eb0*/  IMAD R0, R3, -0x38, R22 ;  /* 0xffffffc803007824 */ /* 0x001fc800078e0216 */
[----:B------:R-:W-:Y:S04]  /*6ec0*/  STS.64 [R22+0x38], R16 ;  /* 0x0000381016007388 */ /* 0x000fe80000000a00 */
[----:B------:R-:W-:Y:S04]  /*6ed0*/  LDS.64 R14, [R0+0x40] ;  /* 0x00004000000e7984 */ /* 0x000fe80000000a00 */
[----:B------:R-:W0:Y:S04]  /*6ee0*/  LDS.64 R12, [R0+0x140] ;  /* 0x00014000000c7984 */ /* 0x000e280000000a00 */
[----:B------:R-:W-:Y:S04]  /*6ef0*/  LDS.64 R10, [R0+0x80] ;  /* 0x00008000000a7984 */ /* 0x000fe80000000a00 */
[----:B------:R-:W1:Y:S04]  /*6f00*/  LDS.64 R8, [R0+0x180] ;  /* 0x0001800000087984 */ /* 0x000e680000000a00 */
[----:B------:R-:W-:Y:S04]  /*6f10*/  LDS.64 R18, [R0] ;  /* 0x0000000000127984 */ /* 0x000fe80000000a00 */
[----:B------:R-:W2:Y:S04]  /*6f20*/  LDS.64 R20, [R0+0x100] ;  /* 0x0001000000147984 */ /* 0x000ea80000000a00 */
[----:B------:R-:W-:Y:S04]  /*6f30*/  LDS.64 R4, [R0+0xc0] ;  /* 0x0000c00000047984 */ /* 0x000fe80000000a00 */
[----:B------:R-:W3:Y:S01]  /*6f40*/  LDS.64 R6, [R0+0x1c0] ;  /* 0x0001c00000067984 */ /* 0x000ee20000000a00 */
[C-C-:B0-----:R-:W-:Y:S01]  /*6f50*/  FADD R24, R15.reuse, -R13.reuse ;  /* 0x8000000d0f187221 */ /* 0x141fe20000000000 */
[C-C-:B------:R-:W-:Y:S01]  /*6f60*/  FADD R16, R14.reuse, -R12.reuse ;  /* 0x8000000c0e107221 */ /* 0x140fe20000000000 */
[----:B------:R-:W-:Y:S01]  /*6f70*/  FADD R12, R14, R12 ;  /* 0x0000000c0e0c7221 */ /* 0x000fe20000000000 */
[----:B------:R-:W-:Y:S01]  /*6f80*/  FADD R13, R15, R13 ;  /* 0x0000000d0f0d7221 */ /* 0x000fe20000000000 */
[----:B------:R-:W-:-:S04]  /*6f90*/  FMUL R17, R24, 0.70710676908493041992 ;  /* 0x3f3504f318117820 */ /* 0x000fc80000400000 */
[C-C-:B------:R-:W-:Y:S01]  /*6fa0*/  FFMA R14, R16.reuse, 0.70710676908493041992, R17.reuse ;  /* 0x3f3504f3100e7823 */ /* 0x140fe20000000011 */
[----:B------:R-:W-:Y:S01]  /*6fb0*/  FFMA R16, R16, -0.70710676908493041992, R17 ;  /* 0xbf3504f310107823 */ /* 0x000fe20000000011 */
[C-C-:B-1----:R-:W-:Y:S01]  /*6fc0*/  FADD R17, R10.reuse, R8.reuse ;  /* 0x000000080a117221 */ /* 0x142fe20000000000 */
[----:B------:R-:W-:Y:S01]  /*6fd0*/  FADD R24, -R10, R8 ;  /* 0x000000080a187221 */ /* 0x000fe20000000100 */
[C-C-:B------:R-:W-:Y:S01]  /*6fe0*/  FADD R8, R11.reuse, -R9.reuse ;  /* 0x800000090b087221 */ /* 0x140fe20000000000 */
[----:B------:R-:W-:Y:S01]  /*6ff0*/  FADD R15, R11, R9 ;  /* 0x000000090b0f7221 */ /* 0x000fe20000000000 */
[C-C-:B--2---:R-:W-:Y:S01]  /*7000*/  FADD R23, R18.reuse, -R20.reuse ;  /* 0x8000001412177221 */ /* 0x144fe20000000000 */
[----:B------:R-:W-:Y:S01]  /*7010*/  FADD R2, R18, R20 ;  /* 0x0000001412027221 */ /* 0x000fe20000000000 */
[C-C-:B------:R-:W-:Y:S01]  /*7020*/  FADD R20, R19.reuse, R21.reuse ;  /* 0x0000001513147221 */ /* 0x140fe20000000000 */
[----:B------:R-:W-:Y:S01]  /*7030*/  FADD R21, R19, -R21 ;  /* 0x8000001513157221 */ /* 0x000fe20000000000 */
[C-C-:B------:R-:W-:Y:S01]  /*7040*/  FADD R11, R23.reuse, R8.reuse ;  /* 0x00000008170b7221 */ /* 0x140fe20000000000 */
[----:B------:R-:W-:Y:S01]  /*7050*/  FADD R19, R23, -R8 ;  /* 0x8000000817137221 */ /* 0x000fe20000000000 */
[C-C-:B------:R-:W-:Y:S01]  /*7060*/  FADD R9, R2.reuse, R17.reuse ;  /* 0x0000001102097221 */ /* 0x140fe20000000000 */
[----:B------:R-:W-:Y:S01]  /*7070*/  FADD R17, R2, -R17 ;  /* 0x8000001102117221 */ /* 0x000fe20000000000 */
[----:B---3--:R-:W-:Y:S01]  /*7080*/  FADD R8, R4, -R6 ;  /* 0x8000000604087221 */ /* 0x008fe20000000000 */
[C-C-:B------:R-:W-:Y:S01]  /*7090*/  FADD R18, R20.reuse, R15.reuse ;  /* 0x0000000f14127221 */ /* 0x140fe20000000000 */
[----:B------:R-:W-:Y:S01]  /*70a0*/  FADD R10, R20, -R15 ;  /* 0x8000000f140a7221 */ /* 0x000fe20000000000 */
[C-C-:B------:R-:W-:Y:S01]  /*70b0*/  FADD R15, R21.reuse, R24.reuse ;  /* 0x00000018150f7221 */ /* 0x140fe20000000000 */
[----:B------:R-:W-:Y:S01]  /*70c0*/  FADD R2, R21, -R24 ;  /* 0x8000001815027221 */ /* 0x000fe20000000000 */
[----:B------:R-:W-:Y:S01]  /*70d0*/  FADD R21, R4, R6 ;  /* 0x0000000604157221 */ /* 0x000fe20000000000 */
[C-C-:B------:R-:W-:Y:S01]  /*70e0*/  FADD R6, R5.reuse, -R7.reuse ;  /* 0x8000000705067221 */ /* 0x140fe20000000000 */
[----:B------:R-:W-:Y:S01]  /*70f0*/  FMUL R23, R8, 0.70710676908493041992 ;  /* 0x3f3504f308177820 */ /* 0x000fe20000400000 */
[----:B------:R-:W-:Y:S01]  /*7100*/  FADD R4, R5, R7 ;  /* 0x0000000705047221 */ /* 0x000fe20000000000 */
[C-C-:B------:R-:W-:Y:S01]  /*7110*/  FADD R20, R12.reuse, R21.reuse ;  /* 0x000000150c147221 */ /* 0x140fe20000000000 */
[----:B------:R-:W-:Y:S01]  /*7120*/  FADD R21, -R12, R21 ;  /* 0x000000150c157221 */ /* 0x000fe20000000100 */
[C-C-:B------:R-:W-:Y:S01]  /*7130*/  FFMA R5, R6.reuse, 0.70710676908493041992, -R23.reuse ;  /* 0x3f3504f306057823 */ /* 0x140fe20000000817 */
[----:B------:R-:W-:Y:S01]  /*7140*/  FFMA R23, R6, -0.70710676908493041992, -R23 ;  /* 0xbf3504f306177823 */ /* 0x000fe20000000817 */
[C-C-:B------:R-:W-:Y:S01]  /*7150*/  FADD R7, R13.reuse, R4.reuse ;  /* 0x000000040d077221 */ /* 0x140fe20000000000 */
[----:B------:R-:W-:Y:S01]  /*7160*/  FADD R4, R13, -R4 ;  /* 0x800000040d047221 */ /* 0x000fe20000000000 */
[----:B------:R-:W-:Y:S01]  /*7170*/  FADD R6, R14, R5 ;  /* 0x000000050e067221 */ /* 0x000fe20000000000 */
[C-C-:B------:R-:W-:Y:S01]  /*7180*/  FADD R24, R16.reuse, R23.reuse ;  /* 0x0000001710187221 */ /* 0x140fe20000000000 */
[----:B------:R-:W-:Y:S01]  /*7190*/  FADD R26, R16, -R23 ;  /* 0x80000017101a7221 */ /* 0x000fe20000000000 */
[C-C-:B------:R-:W-:Y:S01]  /*71a0*/  FADD R16, R17.reuse, R4.reuse ;  /* 0x0000000411107221 */ /* 0x140fe20000000000 */
[----:B------:R-:W-:Y:S01]  /*71b0*/  FADD R25, -R14, R5 ;  /* 0x000000050e197221 */ /* 0x000fe20000000100 */
[----:B------:R-:W-:Y:S01]  /*71c0*/  FADD R4, R17, -R4 ;  /* 0x8000000411047221 */ /* 0x000fe20000000000 */
[C-C-:B------:R-:W-:Y:S01]  /*71d0*/  FADD R8, R9.reuse, R20.reuse ;  /* 0x0000001409087221 */ /* 0x140fe20000000000 */
        /* <DEDUP_REMOVED lines=10> */
[C-C-:B------:R-:W-:Y:S01]  /*7280*/  FADD R19, R2.reuse, R25.reuse ;  /* 0x0000001902137221 */ /* 0x140fe20000000000 */
[----:B------:R-:W-:Y:S01]  /*7290*/  FADD R7, R2, -R25 ;  /* 0x8000001902077221 */ /* 0x000fe20000000000 */
[----:B------:R-:W-:Y:S01]  /*72a0*/  FADD R15, R15, -R24 ;  /* 0x800000180f0f7221 */ /* 0x000fe20000000000 */
[----:B------:R-:W0:Y:S01]  /*72b0*/  S2R R2, SR_TID.Y ;  /* 0x0000000000027919 */ /* 0x000e220000002200 */
[----:B------:R-:W-:Y:S04]  /*72c0*/  STS.128 [R22], R8 ;  /* 0x0000000816007388 */ /* 0x000fe80000000c00 */
[----:B------:R1:W-:Y:S04]  /*72d0*/  STS.128 [R22+0x20], R12 ;  /* 0x0000200c16007388 */ /* 0x0003e80000000c00 */
[----:B------:R-:W-:Y:S04]  /*72e0*/  STS.128 [R22+0x10], R16 ;  /* 0x0000101016007388 */ /* 0x000fe80000000c00 */
[----:B------:R-:W-:Y:S04]  /*72f0*/  STS.128 [R22+0x30], R4 ;  /* 0x0000300416007388 */ /* 0x000fe80000000c00 */
[----:B------:R-:W2:Y:S04]  /*7300*/  LDS.64 R32, [R0] ;  /* 0x0000000000207984 */ /* 0x000ea80000000a00 */
[----:B------:R-:W3:Y:S01]  /*7310*/  LDS.64 R34, [R0+0x40] ;  /* 0x0000400000227984 */ /* 0x000ee20000000a00 */
[----:B-1----:R-:W1:Y:S03]  /*7320*/  LDC.64 R12, c[0x0][0x388] ;  /* 0x0000e200ff0c7b82 */ /* 0x002e660000000a00 */
[----:B------:R-:W-:Y:S04]  /*7330*/  LDS.64 R28, [R0+0x80] ;  /* 0x00008000001c7984 */ /* 0x000fe80000000a00 */
[----:B------:R-:W4:Y:S01]  /*7340*/  LDS.64 R30, [R0+0xc0] ;  /* 0x0000c000001e7984 */ /* 0x000f220000000a00 */
[----:B0-----:R-:W-:-:S03]  /*7350*/  LEA R2, R2, R3, 0x3 ;  /* 0x0000000302027211 */ /* 0x001fc600078e18ff */
[----:B------:R-:W-:Y:S02]  /*7360*/  LDS.64 R24, [R0+0x100] ;  /* 0x0001000000187984 */ /* 0x000fe40000000a00 */
[----:B------:R-:W-:Y:S02]  /*7370*/  IMAD.SHL.U32 R3, R2, 0x10, RZ ;  /* 0x0000001002037824 */ /* 0x000fe400078e00ff */
[----:B------:R-:W0:Y:S04]  /*7380*/  LDS.64 R26, [R0+0x140] ;  /* 0x00014000001a7984 */ /* 0x000e280000000a00 */
[----:B------:R-:W-:Y:S04]  /*7390*/  LDS.64 R8, [R0+0x180] ;  /* 0x0001800000087984 */ /* 0x000fe80000000a00 */
[----:B------:R-:W5:Y:S01]  /*73a0*/  LDS.64 R10, [R0+0x1c0] ;  /* 0x0001c000000a7984 */ /* 0x000f620000000a00 */
[----:B-1----:R-:W-:-:S05]  /*73b0*/  IMAD.WIDE.U32 R2, R3, 0x4, R12 ;  /* 0x0000000403027825 */ /* 0x002fca00078e000c */
[----:B--2---:R-:W-:Y:S04]  /*73c0*/  STG.E desc[UR6][R2.64], R32 ;  /* 0x0000002002007986 */ /* 0x004fe8000c101906 */
[----:B---3--:R-:W-:Y:S04]  /*73d0*/  STS.128 [R22], R32 ;  /* 0x0000002016007388 */ /* 0x008fe80000000c00 */
[----:B------:R-:W-:Y:S04]  /*73e0*/  STG.E desc[UR6][R2.64+0x4], R33 ;  /* 0x0000042102007986 */ /* 0x000fe8000c101906 */
[----:B----4-:R-:W-:Y:S04]  /*73f0*/  STS.128 [R22+0x10], R28 ;  /* 0x0000101c16007388 */ /* 0x010fe80000000c00 */
[----:B------:R-:W-:Y:S04]  /*7400*/  STG.E desc[UR6][R2.64+0x8], R34 ;  /* 0x0000082202007986 */ /* 0x000fe8000c101906 */
[----:B0-----:R-:W-:Y:S04]  /*7410*/  STS.128 [R22+0x20], R24 ;  /* 0x0000201816007388 */ /* 0x001fe80000000c00 */
[----:B------:R-:W-:Y:S04]  /*7420*/  STG.E desc[UR6][R2.64+0xc], R35 ;  /* 0x00000c2302007986 */ /* 0x000fe8000c101906 */
[----:B-----5:R-:W-:Y:S04]  /*7430*/  STS.128 [R22+0x30], R8 ;  /* 0x0000300816007388 */ /* 0x020fe80000000c00 */
[----:B------:R-:W-:Y:S04]  /*7440*/  STG.E desc[UR6][R2.64+0x10], R28 ;  /* 0x0000101c02007986 */ /* 0x000fe8000c101906 */
        /* <DEDUP_REMOVED lines=10> */
[----:B------:R-:W-:Y:S01]  /*74f0*/  STG.E desc[UR6][R2.64+0x3c], R11 ;  /* 0x00003c0b02007986 */ /* 0x000fe2000c101906 */
[----:B------:R-:W-:Y:S05]  /*7500*/  EXIT ;  /* 0x000000000000794d */ /* 0x000fea0003800000 */
.L_x_84:
[----:B------:R-:W-:-:S00]  /*7510*/  BRA `(.L_x_84) ;  /* 0xfffffffc00fc7947 */ /* 0x000fc0000383ffff */
[----:B------:R-:W-:-:S00]  /*7520*/  NOP ;  /* 0x0000000000007918 */ /* 0x000fc00000000000 */
        /* <DEDUP_REMOVED lines=13> */
.L_x_85:


//--------------------- .nv.global.init           --------------------------
	.section	.nv.global.init,"aw",@progbits
	.align	4
.nv.global.init:
	.type		__cudart_i2opi_f,@object
	.size		__cudart_i2opi_f,(.L_0 - __cudart_i2opi_f)
__cudart_i2opi_f:
        /*0000*/ 	.byte	0x41, 0x90, 0x43, 0x3c, 0x99, 0x95, 0x62, 0xdb, 0xc0, 0xdd, 0x34, 0xf5, 0xd1, 0x57, 0x27, 0xfc
        /*0010*/ 	.byte	0x29, 0x15, 0x44, 0x4e, 0x6e, 0x83, 0xf9, 0xa2
.L_0:


//--------------------- .nv.shared._Z3fftPfS_     --------------------------
	.section	.nv.shared._Z3fftPfS_,"aw",@nobits
	.sectionflags	@""
	.align	4
.nv.shared._Z3fftPfS_:
	.zero		1536


//--------------------- .nv.shared.reserved.0     --------------------------
	.section	.nv.shared.reserved.0,"aw",@nobits
	.weak		__nv_reservedSMEM_offset_0_alias
	.size		__nv_reservedSMEM_offset_0_alias, 0, 64
	.other		__nv_reservedSMEM_offset_0_alias,@"STO_CUDA_RESERVED_SHARED STV_DEFAULT"
__nv_reservedSMEM_offset_0_alias:
	.zero		0
	.zero		64


//--------------------- .nv.constant0._Z3fftPfS_  --------------------------
	.section	.nv.constant0._Z3fftPfS_,"a",@progbits
	.sectionflags	@""
	.align	4
.nv.constant0._Z3fftPfS_:
	.zero		912


//--------------------- SYMBOLS --------------------------

	.type		.nv.reservedSmem.offset0,@object
	.size		.nv.reservedSmem.offset0,0x4
	.type		.nv.reservedSmem.cap,@object
	.size		.nv.reservedSmem.cap,0x4
